	.target	sm_90a

	.elftype	@"ET_EXEC"


//--------------------- .note.nv.tkinfo           --------------------------
	.section	.note.nv.tkinfo,"",@"SHT_NOTE"
	.sectionflags	@"SHF_NOTE_NV_TKINFO"
	.tkinfo
        /*0018*/ 	.word	0x00000002
        /*0030*/ 	.string	""
        /*0030*/ 	.string	"ptxas"
        /*0030*/ 	.string	"Cuda compilation tools, release 13.0, V13.0.88"
        /*0030*/ 	.string	"Build cuda_13.0.r13.0/compiler.36424714_0"
        /*0030*/ 	.string	"-arch sm_90a -m 64 "



//--------------------- .note.nv.cuinfo           --------------------------
	.section	.note.nv.cuinfo,"",@"SHT_NOTE"
	.sectionflags	@"SHF_NOTE_NV_CUINFO"
        /*0018*/ 	.short	0x0002
        /*001a*/ 	.short	0x005a
        /*001c*/ 	.short	0x0082
	.zero		2


//--------------------- .nv.info                  --------------------------
	.section	.nv.info,"",@"SHT_CUDA_INFO"
	.align	4


	//----- nvinfo : EIATTR_REGCOUNT
	.align		4
        /*0000*/ 	.byte	0x04, 0x2f
        /*0002*/ 	.short	(.L_15 - .L_14)
	.align		4
.L_14:
        /*0004*/ 	.word	index@(_ZN7cutlass13device_kernelINS_4gemm6kernel13GemmUniversalIN4cute5tupleIJiiiiEEENS1_10collective13CollectiveMmaINS1_34MainloopSm90TmaGmmaWarpSpecializedILi5ENS5_IJNS4_1CILi1EEESB_SB_EEENS1_35KernelTmaWarpSpecializedCooperativeEEENS5_IJNSA_ILi128EEENSA_ILi256EEENSA_ILi32EEEEEENS_10bfloat16_tENS5_IJlSB_lEEESJ_SK_NS4_8TiledMMAINS4_8MMA_AtomIJNS4_4SM904GMMA28MMA_64x256x16_F32BF16BF16_SSILNSO_5MajorE0ELSQ_0ELNSO_7ScaleInE1ELSR_1EEEEEENS4_6LayoutINS5_IJNSA_ILi2EEESB_SB_EEENS5_IJSB_NSA_ILi0EEESX_EEEEENS5_IJNS4_10UnderscoreES10_S10_EEEEENS4_13SM90_TMA_LOADENS4_14ComposedLayoutINS4_7SwizzleILi2ELi4ELi3EEENS4_18smem_ptr_flag_bitsILi16EEENSU_INS5_IJNSA_ILi8EEESH_EEENS5_IJSH_SB_EEEEEEEvNS4_8identityES13_S1D_vS1E_EENS_8epilogue10collective6detail29Sm90TmaWarpSpecializedAdapterINS1H_15DefaultEpilogueISJ_SK_SK_NS1G_6thread17LinearCombinationISJ_Li1EffLNS1L_9ScaleType4KindE0ELNS_15FloatRoundStyleE2ESJ_EENS1_15EpilogueDefaultEEEEEvvEEEEvNT_6ParamsE)
        /*0008*/ 	.word	0x000000a8


	//----- nvinfo : EIATTR_FRAME_SIZE
	.align		4
.L_15:
        /*000c*/ 	.byte	0x04, 0x11
        /*000e*/ 	.short	(.L_17 - .L_16)
	.align		4
.L_16:
        /*0010*/ 	.word	index@(_ZN7cutlass13device_kernelINS_4gemm6kernel13GemmUniversalIN4cute5tupleIJiiiiEEENS1_10collective13CollectiveMmaINS1_34MainloopSm90TmaGmmaWarpSpecializedILi5ENS5_IJNS4_1CILi1EEESB_SB_EEENS1_35KernelTmaWarpSpecializedCooperativeEEENS5_IJNSA_ILi128EEENSA_ILi256EEENSA_ILi32EEEEEENS_10bfloat16_tENS5_IJlSB_lEEESJ_SK_NS4_8TiledMMAINS4_8MMA_AtomIJNS4_4SM904GMMA28MMA_64x256x16_F32BF16BF16_SSILNSO_5MajorE0ELSQ_0ELNSO_7ScaleInE1ELSR_1EEEEEENS4_6LayoutINS5_IJNSA_ILi2EEESB_SB_EEENS5_IJSB_NSA_ILi0EEESX_EEEEENS5_IJNS4_10UnderscoreES10_S10_EEEEENS4_13SM90_TMA_LOADENS4_14ComposedLayoutINS4_7SwizzleILi2ELi4ELi3EEENS4_18smem_ptr_flag_bitsILi16EEENSU_INS5_IJNSA_ILi8EEESH_EEENS5_IJSH_SB_EEEEEEEvNS4_8identityES13_S1D_vS1E_EENS_8epilogue10collective6detail29Sm90TmaWarpSpecializedAdapterINS1H_15DefaultEpilogueISJ_SK_SK_NS1G_6thread17LinearCombinationISJ_Li1EffLNS1L_9ScaleType4KindE0ELNS_15FloatRoundStyleE2ESJ_EENS1_15EpilogueDefaultEEEEEvvEEEEvNT_6ParamsE)
        /*0014*/ 	.word	0x00000000


	//----- nvinfo : EIATTR_MIN_STACK_SIZE
	.align		4
.L_17:
        /*0018*/ 	.byte	0x04, 0x12
        /*001a*/ 	.short	(.L_19 - .L_18)
	.align		4
.L_18:
        /*001c*/ 	.word	index@(_ZN7cutlass13device_kernelINS_4gemm6kernel13GemmUniversalIN4cute5tupleIJiiiiEEENS1_10collective13CollectiveMmaINS1_34MainloopSm90TmaGmmaWarpSpecializedILi5ENS5_IJNS4_1CILi1EEESB_SB_EEENS1_35KernelTmaWarpSpecializedCooperativeEEENS5_IJNSA_ILi128EEENSA_ILi256EEENSA_ILi32EEEEEENS_10bfloat16_tENS5_IJlSB_lEEESJ_SK_NS4_8TiledMMAINS4_8MMA_AtomIJNS4_4SM904GMMA28MMA_64x256x16_F32BF16BF16_SSILNSO_5MajorE0ELSQ_0ELNSO_7ScaleInE1ELSR_1EEEEEENS4_6LayoutINS5_IJNSA_ILi2EEESB_SB_EEENS5_IJSB_NSA_ILi0EEESX_EEEEENS5_IJNS4_10UnderscoreES10_S10_EEEEENS4_13SM90_TMA_LOADENS4_14ComposedLayoutINS4_7SwizzleILi2ELi4ELi3EEENS4_18smem_ptr_flag_bitsILi16EEENSU_INS5_IJNSA_ILi8EEESH_EEENS5_IJSH_SB_EEEEEEEvNS4_8identityES13_S1D_vS1E_EENS_8epilogue10collective6detail29Sm90TmaWarpSpecializedAdapterINS1H_15DefaultEpilogueISJ_SK_SK_NS1G_6thread17LinearCombinationISJ_Li1EffLNS1L_9ScaleType4KindE0ELNS_15FloatRoundStyleE2ESJ_EENS1_15EpilogueDefaultEEEEEvvEEEEvNT_6ParamsE)
        /*0020*/ 	.word	0x00000000
.L_19:


//--------------------- .nv.compat                --------------------------
	.section	.nv.compat,"",@"SHT_CUDA_COMPAT_INFO"
	.align	4
        /*0000*/ 	.byte	0x02, 0x09, 0x01, 0x00, 0x02, 0x02, 0x04, 0x00, 0x02, 0x05, 0x05, 0x00, 0x03, 0x07, 0x01, 0x01
        /*0010*/ 	.byte	0x02, 0x03, 0x01, 0x00, 0x02, 0x06, 0x01, 0x00, 0x04, 0x0b, 0x08, 0x00, 0x00, 0x00, 0x00, 0x00
        /*0020*/ 	.byte	0x00, 0x00, 0x00, 0x00


//--------------------- .nv.info._ZN7cutlass13device_kernelINS_4gemm6kernel13GemmUniversalIN4cute5tupleIJiiiiEEENS1_10collective13CollectiveMmaINS1_34MainloopSm90TmaGmmaWarpSpecializedILi5ENS5_IJNS4_1CILi1EEESB_SB_EEENS1_35KernelTmaWarpSpecializedCooperativeEEENS5_IJNSA_ILi128EEENSA_ILi256EEENSA_ILi32EEEEEENS_10bfloat16_tENS5_IJlSB_lEEESJ_SK_NS4_8TiledMMAINS4_8MMA_AtomIJNS4_4SM904GMMA28MMA_64x256x16_F32BF16BF16_SSILNSO_5MajorE0ELSQ_0ELNSO_7ScaleInE1ELSR_1EEEEEENS4_6LayoutINS5_IJNSA_ILi2EEESB_SB_EEENS5_IJSB_NSA_ILi0EEESX_EEEEENS5_IJNS4_10UnderscoreES10_S10_EEEEENS4_13SM90_TMA_LOADENS4_14ComposedLayoutINS4_7SwizzleILi2ELi4ELi3EEENS4_18smem_ptr_flag_bitsILi16EEENSU_INS5_IJNSA_ILi8EEESH_EEENS5_IJSH_SB_EEEEEEEvNS4_8identityES13_S1D_vS1E_EENS_8epilogue10collective6detail29Sm90TmaWarpSpecializedAdapterINS1H_15DefaultEpilogueISJ_SK_SK_NS1G_6thread17LinearCombinationISJ_Li1EffLNS1L_9ScaleType4KindE0ELNS_15FloatRoundStyleE2ESJ_EENS1_15EpilogueDefaultEEEEEvvEEEEvNT_6ParamsE --------------------------
	.section	.nv.info._ZN7cutlass13device_kernelINS_4gemm6kernel13GemmUniversalIN4cute5tupleIJiiiiEEENS1_10collective13CollectiveMmaINS1_34MainloopSm90TmaGmmaWarpSpecializedILi5ENS5_IJNS4_1CILi1EEESB_SB_EEENS1_35KernelTmaWarpSpecializedCooperativeEEENS5_IJNSA_ILi128EEENSA_ILi256EEENSA_ILi32EEEEEENS_10bfloat16_tENS5_IJlSB_lEEESJ_SK_NS4_8TiledMMAINS4_8MMA_AtomIJNS4_4SM904GMMA28MMA_64x256x16_F32BF16BF16_SSILNSO_5MajorE0ELSQ_0ELNSO_7ScaleInE1ELSR_1EEEEEENS4_6LayoutINS5_IJNSA_ILi2EEESB_SB_EEENS5_IJSB_NSA_ILi0EEESX_EEEEENS5_IJNS4_10UnderscoreES10_S10_EEEEENS4_13SM90_TMA_LOADENS4_14ComposedLayoutINS4_7SwizzleILi2ELi4ELi3EEENS4_18smem_ptr_flag_bitsILi16EEENSU_INS5_IJNSA_ILi8EEESH_EEENS5_IJSH_SB_EEEEEEEvNS4_8identityES13_S1D_vS1E_EENS_8epilogue10collective6detail29Sm90TmaWarpSpecializedAdapterINS1H_15DefaultEpilogueISJ_SK_SK_NS1G_6thread17LinearCombinationISJ_Li1EffLNS1L_9ScaleType4KindE0ELNS_15FloatRoundStyleE2ESJ_EENS1_15EpilogueDefaultEEEEEvvEEEEvNT_6ParamsE,"",@"SHT_CUDA_INFO"
	.sectionflags	@""
	.align	4


	//----- nvinfo : EIATTR_CUDA_API_VERSION
	.align		4
        /*0000*/ 	.byte	0x04, 0x37
        /*0002*/ 	.short	(.L_21 - .L_20)
.L_20:
        /*0004*/ 	.word	0x00000082


	//----- nvinfo : EIATTR_KPARAM_INFO
	.align		4
.L_21:
        /*0008*/ 	.byte	0x04, 0x17
        /*000a*/ 	.short	(.L_23 - .L_22)
.L_22:
        /*000c*/ 	.word	0x00000000
        /*0010*/ 	.short	0x0000
        /*0012*/ 	.short	0x0070
        /*0014*/ 	.byte	0x00, 0xf0, 0x01, 0x10


	//----- nvinfo : EIATTR_SPARSE_MMA_MASK
	.align		4
.L_23:
        /*0018*/ 	.byte	0x03, 0x50
        /*001a*/ 	.short	0x0000


	//----- nvinfo : EIATTR_MAXREG_COUNT
	.align		4
        /*001c*/ 	.byte	0x03, 0x1b
        /*001e*/ 	.short	0x00a8


	//----- nvinfo : EIATTR_NUM_BARRIERS
	.align		4
        /*0020*/ 	.byte	0x02, 0x4c
        /*0022*/ 	.byte	0x01
	.zero		1


	//----- nvinfo : EIATTR_EXTERNS
	.align		4
        /*0024*/ 	.byte	0x04, 0x0f
        /*0026*/ 	.short	(.L_25 - .L_24)


	//   ....[0]....
	.align		4
.L_24:
        /*0028*/ 	.word	index@(__assertfail)


	//----- nvinfo : EIATTR_MERCURY_ISA_VERSION
	.align		4
.L_25:
        /*002c*/ 	.byte	0x03, 0x5f
        /*002e*/ 	.short	0x0101


	//----- nvinfo : EIATTR_INT_WARP_WIDE_INSTR_OFFSETS
	.align		4
        /*0030*/ 	.byte	0x04, 0x31
        /*0032*/ 	.short	(.L_27 - .L_26)


	//   ....[0]....
.L_26:
        /*0034*/ 	.word	0x000003d0


	//   ....[1]....
        /*0038*/ 	.word	0x00000400


	//   ....[2]....
        /*003c*/ 	.word	0x000004e0


	//----- nvinfo : EIATTR_COOP_GROUP_MASK_REGIDS
	.align		4
.L_27:
        /*0040*/ 	.byte	0x04, 0x29
        /*0042*/ 	.short	(.L_29 - .L_28)


	//   ....[0]....
.L_28:
        /*0044*/ 	.word	0xffffffff


	//   ....[1]....
        /*0048*/ 	.word	0xffffffff


	//   ....[2]....
        /*004c*/ 	.word	0xffffffff


	//   ....[3]....
        /*0050*/ 	.word	0xffffffff


	//   ....[4]....
        /*0054*/ 	.word	0xffffffff


	//----- nvinfo : EIATTR_COOP_GROUP_INSTR_OFFSETS
	.align		4
.L_29:
        /*0058*/ 	.byte	0x04, 0x28
        /*005a*/ 	.short	(.L_31 - .L_30)


	//   ....[0]....
.L_30:
        /*005c*/ 	.word	0x00000060


	//   ....[1]....
        /*0060*/ 	.word	0x00000070


	//   ....[2]....
        /*0064*/ 	.word	0x00000130


	//   ....[3]....
        /*0068*/ 	.word	0x000002e0


	//   ....[4]....
        /*006c*/ 	.word	0x00000f90


	//----- nvinfo : EIATTR_REG_RECONFIG
	.align		4
.L_31:
        /*0070*/ 	.byte	0x01, 0x54
	.zero		2


	//----- nvinfo : EIATTR_SYSCALL_OFFSETS
	.align		4
        /*0074*/ 	.byte	0x04, 0x46
        /*0076*/ 	.short	(.L_33 - .L_32)


	//   ....[0]....
.L_32:
        /*0078*/ 	.word	0x00001150


	//----- nvinfo : EIATTR_MBARRIER_INSTR_OFFSETS
	.align		4
.L_33:
        /*007c*/ 	.byte	0x04, 0x39
        /*007e*/ 	.short	(.L_35 - .L_34)


	//   ....[0]....
.L_34:
        /*0080*/ 	.word	0x00000230
        /*0084*/ 	.word	0x000000ff
        /*0088*/ 	.word	0x00000000
        /*008c*/ 	.short	0x0100
        /*008e*/ 	.byte	0x08
	.zero		1


	//   ....[1]....
        /*0090*/ 	.word	0x00000240
        /*0094*/ 	.word	0x000000ff
        /*0098*/ 	.word	0x00000028
        /*009c*/ 	.short	0x0100
        /*009e*/ 	.byte	0x08
	.zero		1


	//   ....[2]....
        /*00a0*/ 	.word	0x00000250
        /*00a4*/ 	.word	0x000000ff
        /*00a8*/ 	.word	0x00000008
        /*00ac*/ 	.short	0x0100
        /*00ae*/ 	.byte	0x08
	.zero		1


	//   ....[3]....
        /*00b0*/ 	.word	0x00000260
        /*00b4*/ 	.word	0x000000ff
        /*00b8*/ 	.word	0x00000030
        /*00bc*/ 	.short	0x0100
        /*00be*/ 	.byte	0x08
	.zero		1


	//   ....[4]....
        /*00c0*/ 	.word	0x00000270
        /*00c4*/ 	.word	0x000000ff
        /*00c8*/ 	.word	0x00000010
        /*00cc*/ 	.short	0x0100
        /*00ce*/ 	.byte	0x08
	.zero		1


	//   ....[5]....
        /*00d0*/ 	.word	0x00000280
        /*00d4*/ 	.word	0x000000ff
        /*00d8*/ 	.word	0x00000038
        /*00dc*/ 	.short	0x0100
        /*00de*/ 	.byte	0x08
	.zero		1


	//   ....[6]....
        /*00e0*/ 	.word	0x00000290
        /*00e4*/ 	.word	0x000000ff
        /*00e8*/ 	.word	0x00000018
        /*00ec*/ 	.short	0x0100
        /*00ee*/ 	.byte	0x08
	.zero		1


	//   ....[7]....
        /*00f0*/ 	.word	0x000002a0
        /*00f4*/ 	.word	0x000000ff
        /*00f8*/ 	.word	0x00000040
        /*00fc*/ 	.short	0x0100
        /*00fe*/ 	.byte	0x08
	.zero		1


	//   ....[8]....
        /*0100*/ 	.word	0x000002b0
        /*0104*/ 	.word	0x000000ff
        /*0108*/ 	.word	0x00000020
        /*010c*/ 	.short	0x0100
        /*010e*/ 	.byte	0x08
	.zero		1


	//   ....[9]....
        /*0110*/ 	.word	0x000002c0
        /*0114*/ 	.word	0x000000ff
        /*0118*/ 	.word	0x00000048
        /*011c*/ 	.short	0x0100
        /*011e*/ 	.byte	0x08
	.zero		1


	//   ....[10]....
        /*0120*/ 	.word	0x00000550
        /*0124*/ 	.word	0x000000ff
        /*0128*/ 	.word	0x00000060
        /*012c*/ 	.short	0x0100
        /*012e*/ 	.byte	0x06
	.zero		1


	//   ....[11]....
        /*0130*/ 	.word	0x000005b0
        /*0134*/ 	.word	0x000000ff
        /*0138*/ 	.word	0x00000068
        /*013c*/ 	.short	0x0100
        /*013e*/ 	.byte	0x06
	.zero		1


	//   ....[12]....
        /*0140*/ 	.word	0x000011d0
        /*0144*/ 	.word	0x00000003
        /*0148*/ 	.word	0x00000000
        /*014c*/ 	.short	0x010a
        /*014e*/ 	.byte	0x3f
	.zero		1


	//   ....[13]....
        /*0150*/ 	.word	0x00001210
        /*0154*/ 	.word	0x00000003
        /*0158*/ 	.word	0x00000000
        /*015c*/ 	.short	0x010a
        /*015e*/ 	.byte	0x3f
	.zero		1


	//   ....[14]....
        /*0160*/ 	.word	0x000014c0
        /*0164*/ 	.word	0x000000ff
        /*0168*/ 	.word	0x00000000
        /*016c*/ 	.short	0x010a
        /*016e*/ 	.byte	0x04
	.zero		1


	//   ....[15]....
        /*0170*/ 	.word	0x00001500
        /*0174*/ 	.word	0x000000ff
        /*0178*/ 	.word	0x00000000
        /*017c*/ 	.short	0x010a
        /*017e*/ 	.byte	0x04
	.zero		1


	//   ....[16]....
        /*0180*/ 	.word	0x00001670
        /*0184*/ 	.word	0x000000ff
        /*0188*/ 	.word	0x00000000
        /*018c*/ 	.short	0x0101
        /*018e*/ 	.byte	0x04
	.zero		1


	//   ....[17]....
        /*0190*/ 	.word	0x00001870
        /*0194*/ 	.word	0x000000ff
        /*0198*/ 	.word	0x00000000
        /*019c*/ 	.short	0x0101
        /*019e*/ 	.byte	0x06
	.zero		1


	//   ....[18]....
        /*01a0*/ 	.word	0x0000a6e0
        /*01a4*/ 	.word	0x0000000e
        /*01a8*/ 	.word	0x00000028
        /*01ac*/ 	.short	0x010a
        /*01ae*/ 	.byte	0x3f
	.zero		1


	//   ....[19]....
        /*01b0*/ 	.word	0x0000aa60
        /*01b4*/ 	.word	0x00000006
        /*01b8*/ 	.word	0x00000068
        /*01bc*/ 	.short	0x0101
        /*01be*/ 	.byte	0x3f
	.zero		1


	//   ....[20]....
        /*01c0*/ 	.word	0x0000b190
        /*01c4*/ 	.word	0x00000007
        /*01c8*/ 	.word	0x00000000
        /*01cc*/ 	.short	0x010a
        /*01ce*/ 	.byte	0x3f
	.zero		1


	//   ....[21]....
        /*01d0*/ 	.word	0x0000b210
        /*01d4*/ 	.word	0x00000009
        /*01d8*/ 	.word	0x00000000
        /*01dc*/ 	.short	0x010a
        /*01de*/ 	.byte	0x3f
	.zero		1


	//   ....[22]....
        /*01e0*/ 	.word	0x0000b2a0
        /*01e4*/ 	.word	0x00000006
        /*01e8*/ 	.word	0x00000000
        /*01ec*/ 	.short	0x010a
        /*01ee*/ 	.byte	0x3f
	.zero		1


	//   ....[23]....
        /*01f0*/ 	.word	0x0000b330
        /*01f4*/ 	.word	0x00000009
        /*01f8*/ 	.word	0x00000000
        /*01fc*/ 	.short	0x010a
        /*01fe*/ 	.byte	0x3f
	.zero		1


	//   ....[24]....
        /*0200*/ 	.word	0x0000b3c0
        /*0204*/ 	.word	0x00000003
        /*0208*/ 	.word	0x00000000
        /*020c*/ 	.short	0x010a
        /*020e*/ 	.byte	0x3f
	.zero		1


	//   ....[25]....
        /*0210*/ 	.word	0x0000b420
        /*0214*/ 	.word	0x00000003
        /*0218*/ 	.word	0x00000000
        /*021c*/ 	.short	0x010a
        /*021e*/ 	.byte	0x3f
	.zero		1


	//   ....[26]....
        /*0220*/ 	.word	0x0000b480
        /*0224*/ 	.word	0x00000004
        /*0228*/ 	.word	0x00000000
        /*022c*/ 	.short	0x010a
        /*022e*/ 	.byte	0x3f
	.zero		1


	//   ....[27]....
        /*0230*/ 	.word	0x0000b550
        /*0234*/ 	.word	0x0000000e
        /*0238*/ 	.word	0x00000028
        /*023c*/ 	.short	0x010a
        /*023e*/ 	.byte	0x3f
	.zero		1


	//   ....[28]....
        /*0240*/ 	.word	0x0000b620
        /*0244*/ 	.word	0x00000007
        /*0248*/ 	.word	0x00000000
        /*024c*/ 	.short	0x010a
        /*024e*/ 	.byte	0x3f
	.zero		1


	//   ....[29]....
        /*0250*/ 	.word	0x0000b670
        /*0254*/ 	.word	0x00000009
        /*0258*/ 	.word	0x00000000
        /*025c*/ 	.short	0x010a
        /*025e*/ 	.byte	0x3f
	.zero		1


	//   ....[30]....
        /*0260*/ 	.word	0x0000b6c0
        /*0264*/ 	.word	0x00000006
        /*0268*/ 	.word	0x00000000
        /*026c*/ 	.short	0x010a
        /*026e*/ 	.byte	0x3f
	.zero		1


	//   ....[31]....
        /*0270*/ 	.word	0x0000b710
        /*0274*/ 	.word	0x00000009
        /*0278*/ 	.word	0x00000000
        /*027c*/ 	.short	0x010a
        /*027e*/ 	.byte	0x3f
	.zero		1


	//----- nvinfo : EIATTR_NUM_MBARRIERS
	.align		4
.L_35:
        /*0280*/ 	.byte	0x03, 0x38
        /*0282*/ 	.short	0x000c


	//----- nvinfo : EIATTR_EXIT_INSTR_OFFSETS
	.align		4
        /*0284*/ 	.byte	0x04, 0x1c
        /*0286*/ 	.short	(.L_37 - .L_36)


	//   ....[0]....
.L_36:
        /*0288*/ 	.word	0x00000600


	//   ....[1]....
        /*028c*/ 	.word	0x00000ec0


	//   ....[2]....
        /*0290*/ 	.word	0x00009d50


	//   ....[3]....
        /*0294*/ 	.word	0x0000a380


	//   ....[4]....
        /*0298*/ 	.word	0x0000b410


	//----- nvinfo : EIATTR_MAX_THREADS
	.align		4
.L_37:
        /*029c*/ 	.byte	0x04, 0x05
        /*029e*/ 	.short	(.L_39 - .L_38)
.L_38:
        /*02a0*/ 	.word	0x00000180
        /*02a4*/ 	.word	0x00000001
        /*02a8*/ 	.word	0x00000001


	//----- nvinfo : EIATTR_CRS_STACK_SIZE
	.align		4
.L_39:
        /*02ac*/ 	.byte	0x04, 0x1e
        /*02ae*/ 	.short	(.L_41 - .L_40)
.L_40:
        /*02b0*/ 	.word	0x00000000


	//----- nvinfo : EIATTR_CBANK_PARAM_SIZE
	.align		4
.L_41:
        /*02b4*/ 	.byte	0x03, 0x19
        /*02b6*/ 	.short	0x0470


	//----- nvinfo : EIATTR_PARAM_CBANK
	.align		4
        /*02b8*/ 	.byte	0x04, 0x0a
        /*02ba*/ 	.short	(.L_43 - .L_42)
	.align		4
.L_42:
        /*02bc*/ 	.word	index@(.nv.constant0._ZN7cutlass13device_kernelINS_4gemm6kernel13GemmUniversalIN4cute5tupleIJiiiiEEENS1_10collective13CollectiveMmaINS1_34MainloopSm90TmaGmmaWarpSpecializedILi5ENS5_IJNS4_1CILi1EEESB_SB_EEENS1_35KernelTmaWarpSpecializedCooperativeEEENS5_IJNSA_ILi128EEENSA_ILi256EEENSA_ILi32EEEEEENS_10bfloat16_tENS5_IJlSB_lEEESJ_SK_NS4_8TiledMMAINS4_8MMA_AtomIJNS4_4SM904GMMA28MMA_64x256x16_F32BF16BF16_SSILNSO_5MajorE0ELSQ_0ELNSO_7ScaleInE1ELSR_1EEEEEENS4_6LayoutINS5_IJNSA_ILi2EEESB_SB_EEENS5_IJSB_NSA_ILi0EEESX_EEEEENS5_IJNS4_10UnderscoreES10_S10_EEEEENS4_13SM90_TMA_LOADENS4_14ComposedLayoutINS4_7SwizzleILi2ELi4ELi3EEENS4_18smem_ptr_flag_bitsILi16EEENSU_INS5_IJNSA_ILi8EEESH_EEENS5_IJSH_SB_EEEEEEEvNS4_8identityES13_S1D_vS1E_EENS_8epilogue10collective6detail29Sm90TmaWarpSpecializedAdapterINS1H_15DefaultEpilogueISJ_SK_SK_NS1G_6thread17LinearCombinationISJ_Li1EffLNS1L_9ScaleType4KindE0ELNS_15FloatRoundStyleE2ESJ_EENS1_15EpilogueDefaultEEEEEvvEEEEvNT_6ParamsE)
        /*02c0*/ 	.short	0x0210
        /*02c2*/ 	.short	0x0470


	//----- nvinfo : EIATTR_SW_WAR
	.align		4
.L_43:
        /*02c4*/ 	.byte	0x04, 0x36
        /*02c6*/ 	.short	(.L_45 - .L_44)
.L_44:
        /*02c8*/ 	.word	0x00000008
.L_45:


//--------------------- .nv.callgraph             --------------------------
	.section	.nv.callgraph,"",@"SHT_CUDA_CALLGRAPH"
	.align	4
	.sectionentsize	8
	.align		4
        /*0000*/ 	.word	0x00000000
	.align		4
        /*0004*/ 	.word	0xffffffff
	.align		4
        /*0008*/ 	.word	index@(_ZN7cutlass13device_kernelINS_4gemm6kernel13GemmUniversalIN4cute5tupleIJiiiiEEENS1_10collective13CollectiveMmaINS1_34MainloopSm90TmaGmmaWarpSpecializedILi5ENS5_IJNS4_1CILi1EEESB_SB_EEENS1_35KernelTmaWarpSpecializedCooperativeEEENS5_IJNSA_ILi128EEENSA_ILi256EEENSA_ILi32EEEEEENS_10bfloat16_tENS5_IJlSB_lEEESJ_SK_NS4_8TiledMMAINS4_8MMA_AtomIJNS4_4SM904GMMA28MMA_64x256x16_F32BF16BF16_SSILNSO_5MajorE0ELSQ_0ELNSO_7ScaleInE1ELSR_1EEEEEENS4_6LayoutINS5_IJNSA_ILi2EEESB_SB_EEENS5_IJSB_NSA_ILi0EEESX_EEEEENS5_IJNS4_10UnderscoreES10_S10_EEEEENS4_13SM90_TMA_LOADENS4_14ComposedLayoutINS4_7SwizzleILi2ELi4ELi3EEENS4_18smem_ptr_flag_bitsILi16EEENSU_INS5_IJNSA_ILi8EEESH_EEENS5_IJSH_SB_EEEEEEEvNS4_8identityES13_S1D_vS1E_EENS_8epilogue10collective6detail29Sm90TmaWarpSpecializedAdapterINS1H_15DefaultEpilogueISJ_SK_SK_NS1G_6thread17LinearCombinationISJ_Li1EffLNS1L_9ScaleType4KindE0ELNS_15FloatRoundStyleE2ESJ_EENS1_15EpilogueDefaultEEEEEvvEEEEvNT_6ParamsE)
	.align		4
        /*000c*/ 	.word	index@(__assertfail)
	.align		4
        /*0010*/ 	.word	0x00000000
	.align		4
        /*0014*/ 	.word	0xfffffffe
	.align		4
        /*0018*/ 	.word	0x00000000
	.align		4
        /*001c*/ 	.word	0xfffffffd
	.align		4
        /*0020*/ 	.word	0x00000000
	.align		4
        /*0024*/ 	.word	0xfffffffc


//--------------------- .nv.constant4             --------------------------
	.section	.nv.constant4,"a",@progbits
	.align	8
	.align		8
.nv.constant4:
        /*0000*/ 	.dword	__assertfail
	.align		8
        /*0008*/ 	.dword	__unnamed_1
	.align		8
        /*0010*/ 	.dword	_ZN39_INTERNAL_ba9123c6_4_k_cu_7f113b19_33024cuda3std3__45__cpo5beginE
	.align		8
        /*0018*/ 	.dword	_ZN39_INTERNAL_ba9123c6_4_k_cu_7f113b19_33024cuda3std3__45__cpo3endE
	.align		8
        /*0020*/ 	.dword	_ZN39_INTERNAL_ba9123c6_4_k_cu_7f113b19_33024cuda3std3__45__cpo6cbeginE
	.align		8
        /*0028*/ 	.dword	_ZN39_INTERNAL_ba9123c6_4_k_cu_7f113b19_33024cuda3std3__45__cpo4cendE
	.align		8
        /*0030*/ 	.dword	_ZN39_INTERNAL_ba9123c6_4_k_cu_7f113b19_33024cuda3std3__441_GLOBAL__N__ba9123c6_4_k_cu_7f113b19_33026ignoreE
	.align		8
        /*0038*/ 	.dword	_ZN39_INTERNAL_ba9123c6_4_k_cu_7f113b19_33024cuda3std3__419piecewise_constructE
	.align		8
        /*0040*/ 	.dword	_ZN39_INTERNAL_ba9123c6_4_k_cu_7f113b19_33024cuda3std3__48in_placeE
	.align		8
        /*0048*/ 	.dword	_ZN39_INTERNAL_ba9123c6_4_k_cu_7f113b19_33024cuda3std6ranges3__45__cpo4swapE
	.align		8
        /*0050*/ 	.dword	_ZN39_INTERNAL_ba9123c6_4_k_cu_7f113b19_33024cuda3std6ranges3__45__cpo9iter_moveE
	.align		8
        /*0058*/ 	.dword	_ZN39_INTERNAL_ba9123c6_4_k_cu_7f113b19_33024cute7productE
	.align		8
        /*0060*/ 	.dword	_ZN39_INTERNAL_ba9123c6_4_k_cu_7f113b19_33024cute1_E
	.align		8
        /*0068*/ 	.dword	$str$22
	.align		8
        /*0070*/ 	.dword	$str$23


//--------------------- .text._ZN7cutlass13device_kernelINS_4gemm6kernel13GemmUniversalIN4cute5tupleIJiiiiEEENS1_10collective13CollectiveMmaINS1_34MainloopSm90TmaGmmaWarpSpecializedILi5ENS5_IJNS4_1CILi1EEESB_SB_EEENS1_35KernelTmaWarpSpecializedCooperativeEEENS5_IJNSA_ILi128EEENSA_ILi256EEENSA_ILi32EEEEEENS_10bfloat16_tENS5_IJlSB_lEEESJ_SK_NS4_8TiledMMAINS4_8MMA_AtomIJNS4_4SM904GMMA28MMA_64x256x16_F32BF16BF16_SSILNSO_5MajorE0ELSQ_0ELNSO_7ScaleInE1ELSR_1EEEEEENS4_6LayoutINS5_IJNSA_ILi2EEESB_SB_EEENS5_IJSB_NSA_ILi0EEESX_EEEEENS5_IJNS4_10UnderscoreES10_S10_EEEEENS4_13SM90_TMA_LOADENS4_14ComposedLayoutINS4_7SwizzleILi2ELi4ELi3EEENS4_18smem_ptr_flag_bitsILi16EEENSU_INS5_IJNSA_ILi8EEESH_EEENS5_IJSH_SB_EEEEEEEvNS4_8identityES13_S1D_vS1E_EENS_8epilogue10collective6detail29Sm90TmaWarpSpecializedAdapterINS1H_15DefaultEpilogueISJ_SK_SK_NS1G_6thread17LinearCombinationISJ_Li1EffLNS1L_9ScaleType4KindE0ELNS_15FloatRoundStyleE2ESJ_EENS1_15EpilogueDefaultEEEEEvvEEEEvNT_6ParamsE --------------------------
	.section	.text._ZN7cutlass13device_kernelINS_4gemm6kernel13GemmUniversalIN4cute5tupleIJiiiiEEENS1_10collective13CollectiveMmaINS1_34MainloopSm90TmaGmmaWarpSpecializedILi5ENS5_IJNS4_1CILi1EEESB_SB_EEENS1_35KernelTmaWarpSpecializedCooperativeEEENS5_IJNSA_ILi128EEENSA_ILi256EEENSA_ILi32EEEEEENS_10bfloat16_tENS5_IJlSB_lEEESJ_SK_NS4_8TiledMMAINS4_8MMA_AtomIJNS4_4SM904GMMA28MMA_64x256x16_F32BF16BF16_SSILNSO_5MajorE0ELSQ_0ELNSO_7ScaleInE1ELSR_1EEEEEENS4_6LayoutINS5_IJNSA_ILi2EEESB_SB_EEENS5_IJSB_NSA_ILi0EEESX_EEEEENS5_IJNS4_10UnderscoreES10_S10_EEEEENS4_13SM90_TMA_LOADENS4_14ComposedLayoutINS4_7SwizzleILi2ELi4ELi3EEENS4_18smem_ptr_flag_bitsILi16EEENSU_INS5_IJNSA_ILi8EEESH_EEENS5_IJSH_SB_EEEEEEEvNS4_8identityES13_S1D_vS1E_EENS_8epilogue10collective6detail29Sm90TmaWarpSpecializedAdapterINS1H_15DefaultEpilogueISJ_SK_SK_NS1G_6thread17LinearCombinationISJ_Li1EffLNS1L_9ScaleType4KindE0ELNS_15FloatRoundStyleE2ESJ_EENS1_15EpilogueDefaultEEEEEvvEEEEvNT_6ParamsE,"ax",@progbits
	.align	128
.text._ZN7cutlass13device_kernelINS_4gemm6kernel13GemmUniversalIN4cute5tupleIJiiiiEEENS1_10collective13CollectiveMmaINS1_34MainloopSm90TmaGmmaWarpSpecializedILi5ENS5_IJNS4_1CILi1EEESB_SB_EEENS1_35KernelTmaWarpSpecializedCooperativeEEENS5_IJNSA_ILi128EEENSA_ILi256EEENSA_ILi32EEEEEENS_10bfloat16_tENS5_IJlSB_lEEESJ_SK_NS4_8TiledMMAINS4_8MMA_AtomIJNS4_4SM904GMMA28MMA_64x256x16_F32BF16BF16_SSILNSO_5MajorE0ELSQ_0ELNSO_7ScaleInE1ELSR_1EEEEEENS4_6LayoutINS5_IJNSA_ILi2EEESB_SB_EEENS5_IJSB_NSA_ILi0EEESX_EEEEENS5_IJNS4_10UnderscoreES10_S10_EEEEENS4_13SM90_TMA_LOADENS4_14ComposedLayoutINS4_7SwizzleILi2ELi4ELi3EEENS4_18smem_ptr_flag_bitsILi16EEENSU_INS5_IJNSA_ILi8EEESH_EEENS5_IJSH_SB_EEEEEEEvNS4_8identityES13_S1D_vS1E_EENS_8epilogue10collective6detail29Sm90TmaWarpSpecializedAdapterINS1H_15DefaultEpilogueISJ_SK_SK_NS1G_6thread17LinearCombinationISJ_Li1EffLNS1L_9ScaleType4KindE0ELNS_15FloatRoundStyleE2ESJ_EENS1_15EpilogueDefaultEEEEEvvEEEEvNT_6ParamsE:
        .type           _ZN7cutlass13device_kernelINS_4gemm6kernel13GemmUniversalIN4cute5tupleIJiiiiEEENS1_10collective13CollectiveMmaINS1_34MainloopSm90TmaGmmaWarpSpecializedILi5ENS5_IJNS4_1CILi1EEESB_SB_EEENS1_35KernelTmaWarpSpecializedCooperativeEEENS5_IJNSA_ILi128EEENSA_ILi256EEENSA_ILi32EEEEEENS_10bfloat16_tENS5_IJlSB_lEEESJ_SK_NS4_8TiledMMAINS4_8MMA_AtomIJNS4_4SM904GMMA28MMA_64x256x16_F32BF16BF16_SSILNSO_5MajorE0ELSQ_0ELNSO_7ScaleInE1ELSR_1EEEEEENS4_6LayoutINS5_IJNSA_ILi2EEESB_SB_EEENS5_IJSB_NSA_ILi0EEESX_EEEEENS5_IJNS4_10UnderscoreES10_S10_EEEEENS4_13SM90_TMA_LOADENS4_14ComposedLayoutINS4_7SwizzleILi2ELi4ELi3EEENS4_18smem_ptr_flag_bitsILi16EEENSU_INS5_IJNSA_ILi8EEESH_EEENS5_IJSH_SB_EEEEEEEvNS4_8identityES13_S1D_vS1E_EENS_8epilogue10collective6detail29Sm90TmaWarpSpecializedAdapterINS1H_15DefaultEpilogueISJ_SK_SK_NS1G_6thread17LinearCombinationISJ_Li1EffLNS1L_9ScaleType4KindE0ELNS_15FloatRoundStyleE2ESJ_EENS1_15EpilogueDefaultEEEEEvvEEEEvNT_6ParamsE,@function
        .size           _ZN7cutlass13device_kernelINS_4gemm6kernel13GemmUniversalIN4cute5tupleIJiiiiEEENS1_10collective13CollectiveMmaINS1_34MainloopSm90TmaGmmaWarpSpecializedILi5ENS5_IJNS4_1CILi1EEESB_SB_EEENS1_35KernelTmaWarpSpecializedCooperativeEEENS5_IJNSA_ILi128EEENSA_ILi256EEENSA_ILi32EEEEEENS_10bfloat16_tENS5_IJlSB_lEEESJ_SK_NS4_8TiledMMAINS4_8MMA_AtomIJNS4_4SM904GMMA28MMA_64x256x16_F32BF16BF16_SSILNSO_5MajorE0ELSQ_0ELNSO_7ScaleInE1ELSR_1EEEEEENS4_6LayoutINS5_IJNSA_ILi2EEESB_SB_EEENS5_IJSB_NSA_ILi0EEESX_EEEEENS5_IJNS4_10UnderscoreES10_S10_EEEEENS4_13SM90_TMA_LOADENS4_14ComposedLayoutINS4_7SwizzleILi2ELi4ELi3EEENS4_18smem_ptr_flag_bitsILi16EEENSU_INS5_IJNSA_ILi8EEESH_EEENS5_IJSH_SB_EEEEEEEvNS4_8identityES13_S1D_vS1E_EENS_8epilogue10collective6detail29Sm90TmaWarpSpecializedAdapterINS1H_15DefaultEpilogueISJ_SK_SK_NS1G_6thread17LinearCombinationISJ_Li1EffLNS1L_9ScaleType4KindE0ELNS_15FloatRoundStyleE2ESJ_EENS1_15EpilogueDefaultEEEEEvvEEEEvNT_6ParamsE,(.L_x_324 - _ZN7cutlass13device_kernelINS_4gemm6kernel13GemmUniversalIN4cute5tupleIJiiiiEEENS1_10collective13CollectiveMmaINS1_34MainloopSm90TmaGmmaWarpSpecializedILi5ENS5_IJNS4_1CILi1EEESB_SB_EEENS1_35KernelTmaWarpSpecializedCooperativeEEENS5_IJNSA_ILi128EEENSA_ILi256EEENSA_ILi32EEEEEENS_10bfloat16_tENS5_IJlSB_lEEESJ_SK_NS4_8TiledMMAINS4_8MMA_AtomIJNS4_4SM904GMMA28MMA_64x256x16_F32BF16BF16_SSILNSO_5MajorE0ELSQ_0ELNSO_7ScaleInE1ELSR_1EEEEEENS4_6LayoutINS5_IJNSA_ILi2EEESB_SB_EEENS5_IJSB_NSA_ILi0EEESX_EEEEENS5_IJNS4_10UnderscoreES10_S10_EEEEENS4_13SM90_TMA_LOADENS4_14ComposedLayoutINS4_7SwizzleILi2ELi4ELi3EEENS4_18smem_ptr_flag_bitsILi16EEENSU_INS5_IJNSA_ILi8EEESH_EEENS5_IJSH_SB_EEEEEEEvNS4_8identityES13_S1D_vS1E_EENS_8epilogue10collective6detail29Sm90TmaWarpSpecializedAdapterINS1H_15DefaultEpilogueISJ_SK_SK_NS1G_6thread17LinearCombinationISJ_Li1EffLNS1L_9ScaleType4KindE0ELNS_15FloatRoundStyleE2ESJ_EENS1_15EpilogueDefaultEEEEEvvEEEEvNT_6ParamsE)
        .other          _ZN7cutlass13device_kernelINS_4gemm6kernel13GemmUniversalIN4cute5tupleIJiiiiEEENS1_10collective13CollectiveMmaINS1_34MainloopSm90TmaGmmaWarpSpecializedILi5ENS5_IJNS4_1CILi1EEESB_SB_EEENS1_35KernelTmaWarpSpecializedCooperativeEEENS5_IJNSA_ILi128EEENSA_ILi256EEENSA_ILi32EEEEEENS_10bfloat16_tENS5_IJlSB_lEEESJ_SK_NS4_8TiledMMAINS4_8MMA_AtomIJNS4_4SM904GMMA28MMA_64x256x16_F32BF16BF16_SSILNSO_5MajorE0ELSQ_0ELNSO_7ScaleInE1ELSR_1EEEEEENS4_6LayoutINS5_IJNSA_ILi2EEESB_SB_EEENS5_IJSB_NSA_ILi0EEESX_EEEEENS5_IJNS4_10UnderscoreES10_S10_EEEEENS4_13SM90_TMA_LOADENS4_14ComposedLayoutINS4_7SwizzleILi2ELi4ELi3EEENS4_18smem_ptr_flag_bitsILi16EEENSU_INS5_IJNSA_ILi8EEESH_EEENS5_IJSH_SB_EEEEEEEvNS4_8identityES13_S1D_vS1E_EENS_8epilogue10collective6detail29Sm90TmaWarpSpecializedAdapterINS1H_15DefaultEpilogueISJ_SK_SK_NS1G_6thread17LinearCombinationISJ_Li1EffLNS1L_9ScaleType4KindE0ELNS_15FloatRoundStyleE2ESJ_EENS1_15EpilogueDefaultEEEEEvvEEEEvNT_6ParamsE,@"STO_CUDA_ENTRY STV_DEFAULT"
_ZN7cutlass13device_kernelINS_4gemm6kernel13GemmUniversalIN4cute5tupleIJiiiiEEENS1_10collective13CollectiveMmaINS1_34MainloopSm90TmaGmmaWarpSpecializedILi5ENS5_IJNS4_1CILi1EEESB_SB_EEENS1_35KernelTmaWarpSpecializedCooperativeEEENS5_IJNSA_ILi128EEENSA_ILi256EEENSA_ILi32EEEEEENS_10bfloat16_tENS5_IJlSB_lEEESJ_SK_NS4_8TiledMMAINS4_8MMA_AtomIJNS4_4SM904GMMA28MMA_64x256x16_F32BF16BF16_SSILNSO_5MajorE0ELSQ_0ELNSO_7ScaleInE1ELSR_1EEEEEENS4_6LayoutINS5_IJNSA_ILi2EEESB_SB_EEENS5_IJSB_NSA_ILi0EEESX_EEEEENS5_IJNS4_10UnderscoreES10_S10_EEEEENS4_13SM90_TMA_LOADENS4_14ComposedLayoutINS4_7SwizzleILi2ELi4ELi3EEENS4_18smem_ptr_flag_bitsILi16EEENSU_INS5_IJNSA_ILi8EEESH_EEENS5_IJSH_SB_EEEEEEEvNS4_8identityES13_S1D_vS1E_EENS_8epilogue10collective6detail29Sm90TmaWarpSpecializedAdapterINS1H_15DefaultEpilogueISJ_SK_SK_NS1G_6thread17LinearCombinationISJ_Li1EffLNS1L_9ScaleType4KindE0ELNS_15FloatRoundStyleE2ESJ_EENS1_15EpilogueDefaultEEEEEvvEEEEvNT_6ParamsE:
[----:B------:R-:W0:Y:S01]  /*0000*/  LDC R1, c[0x0][0x28] ;  /* 0x00000a00ff017b82 */ /* 0x000e220000000800 */
[----:B------:R-:W1:Y:S01]  /*0010*/  S2R R18, SR_TID.X ;  /* 0x0000000000127919 */ /* 0x000e620000002100 */
[----:B------:R-:W-:Y:S01]  /*0020*/  ELECT P0, URZ, PT ;  /* 0x00000000003f782f */ /* 0x000fe20003800000 */
[----:B------:R-:W-:Y:S01]  /*0030*/  BSSY B0, `(.L_x_0) ;  /* 0x000000f000007945 */ /* 0x000fe20003800000 */
[--C-:B-1----:R-:W-:Y:S02]  /*0040*/  SHF.R.U32.HI R0, RZ, 0x5, R18.reuse ;  /* 0x00000005ff007819 */ /* 0x102fe40000011612 */
[----:B------:R-:W-:-:S03]  /*0050*/  SHF.R.U32.HI R22, RZ, 0x7, R18 ;  /* 0x00000007ff167819 */ /* 0x000fc60000011612 */
[----:B------:R-:W1:Y:S04]  /*0060*/  SHFL.IDX PT, R5, R0, RZ, 0x1f ;  /* 0x00001fff00057589 */ /* 0x000e6800000e0000 */
[----:B------:R2:W3:Y:S01]  /*0070*/  SHFL.IDX PT, R8, R22, RZ, 0x1f ;  /* 0x00001fff16087589 */ /* 0x0004e200000e0000 */
[----:B-1----:R-:W-:-:S13]  /*0080*/  ISETP.NE.OR P0, PT, R5, RZ, !P0 ;  /* 0x000000ff0500720c */ /* 0x002fda0004705670 */
[----:B0-23--:R-:W-:Y:S05]  /*0090*/  @P0 BRA `(.L_x_1) ;  /* 0x0000000000200947 */ /* 0x00dfea0003800000 */
[----:B------:R-:W-:Y:S02]  /*00a0*/  ULDC.64 UR4, c[0x0][0x198] ;  /* 0x0000660000047ab9 */ /* 0x000fe40000000a00 */
[----:B------:R-:W-:Y:S02]  /*00b0*/  UIADD3 UR6, UP0, UR4, 0xf0, URZ ;  /* 0x000000f004067890 */ /* 0x000fe4000ff1e03f */
[----:B------:R-:W-:Y:S02]  /*00c0*/  UIADD3 UR4, UP1, UR4, 0x1f0, URZ ;  /* 0x000001f004047890 */ /* 0x000fe4000ff3e03f */
[----:B------:R-:W-:Y:S02]  /*00d0*/  UIADD3.X UR7, URZ, UR5, URZ, UP0, !UPT ;  /* 0x000000053f077290 */ /* 0x000fe400087fe43f */
[----:B------:R-:W-:-:S07]  /*00e0*/  UIADD3.X UR5, URZ, UR5, URZ, UP1, !UPT ;  /* 0x000000053f057290 */ /* 0x000fce0008ffe43f */
[----:B------:R0:W-:Y:S02]  /*00f0*/  UTMACCTL.PF [UR6] ;  /* 0x00000000060079b9 */ /* 0x0001e40008040000 */
[----:B------:R0:W-:Y:S02]  /*0100*/  UTMACCTL.PF [UR4] ;  /* 0x00000000040079b9 */ /* 0x0001e40008040000 */
[----:B0-----:R-:W-:Y:S01]  /*0110*/  NOP ;  /* 0x0000000000007918 */ /* 0x001fe20000000000 */
.L_x_1:
[----:B------:R-:W-:Y:S05]  /*0120*/  BSYNC B0 ;  /* 0x0000000000007941 */ /* 0x000fea0003800000 */
.L_x_0:
[----:B------:R-:W0:Y:S02]  /*0130*/  SHFL.IDX PT, R2, R0, RZ, 0x1f ;  /* 0x00001fff00027589 */ /* 0x000e2400000e0000 */
[----:B0-----:R-:W-:-:S13]  /*0140*/  ISETP.NE.AND P0, PT, R2, RZ, PT ;  /* 0x000000ff0200720c */ /* 0x001fda0003f05270 */
[----:B------:R-:W-:Y:S05]  /*0150*/  @P0 BRA `(.L_x_2) ;  /* 0x0000000000600947 */ /* 0x000fea0003800000 */
[----:B------:R-:W0:Y:S01]  /*0160*/  S2UR UR8, SR_CgaCtaId ;  /* 0x00000000000879c3 */ /* 0x000e220000008800 */
[----:B------:R-:W-:Y:S01]  /*0170*/  UMOV UR4, 0x400 ;  /* 0x0000040000047882 */ /* 0x000fe20000000000 */
[----:B------:R-:W-:Y:S01]  /*0180*/  UMOV UR5, 0x1 ;  /* 0x0000000100057882 */ /* 0x000fe20000000000 */
[----:B------:R-:W-:Y:S01]  /*0190*/  UMOV UR6, 0x100 ;  /* 0x0000010000067882 */ /* 0x000fe20000000000 */
[----:B------:R-:W-:Y:S01]  /*01a0*/  ELECT P0, URZ, PT ;  /* 0x00000000003f782f */ /* 0x000fe20003800000 */
[----:B------:R-:W-:-:S04]  /*01b0*/  UIADD3 UR6, -UR6, 0x100000, URZ ;  /* 0x0010000006067890 */ /* 0x000fc8000fffe13f */
[----:B------:R-:W-:Y:S02]  /*01c0*/  USHF.L.U32 UR7, UR6, 0xb, URZ ;  /* 0x0000000b06077899 */ /* 0x000fe4000800063f */
[----:B------:R-:W-:Y:S02]  /*01d0*/  USHF.L.U32 UR6, UR6, 0x1, URZ ;  /* 0x0000000106067899 */ /* 0x000fe4000800063f */
[----:B0-----:R-:W-:Y:S02]  /*01e0*/  ULEA UR8, UR8, UR4, 0x18 ;  /* 0x0000000408087291 */ /* 0x001fe4000f8ec03f */
[----:B------:R-:W-:-:S04]  /*01f0*/  UIADD3 UR4, -UR5, 0x100000, URZ ;  /* 0x0010000005047890 */ /* 0x000fc8000fffe13f */
[----:B------:R-:W-:Y:S02]  /*0200*/  USHF.L.U32 UR5, UR4, 0xb, URZ ;  /* 0x0000000b04057899 */ /* 0x000fe4000800063f */
[----:B------:R-:W-:Y:S01]  /*0210*/  USHF.L.U32 UR4, UR4, 0x1, URZ ;  /* 0x0000000104047899 */ /* 0x000fe2000800063f */
[----:B------:R-:W0:Y:S11]  /*0220*/  FENCE.VIEW.ASYNC.S ;  /* 0x00000000000073c6 */ /* 0x000e360000000000 */
[----:B0-----:R0:W1:Y:S01]  /*0230*/  SYNCS.EXCH.64 URZ, [UR8], UR4 ;  /* 0x00000004083f75b2 */ /* 0x0010620008000100 */
[----:B------:R0:W2:Y:S01]  /*0240*/  SYNCS.EXCH.64 URZ, [UR8+0x28], UR6 ;  /* 0x00002806083f75b2 */ /* 0x0000a20008000100 */
[----:B------:R0:W3:Y:S01]  /*0250*/  SYNCS.EXCH.64 URZ, [UR8+0x8], UR4 ;  /* 0x00000804083f75b2 */ /* 0x0000e20008000100 */
[----:B------:R0:W4:Y:S01]  /*0260*/  SYNCS.EXCH.64 URZ, [UR8+0x30], UR6 ;  /* 0x00003006083f75b2 */ /* 0x0001220008000100 */
[----:B------:R0:W0:Y:S01]  /*0270*/  SYNCS.EXCH.64 URZ, [UR8+0x10], UR4 ;  /* 0x00001004083f75b2 */ /* 0x0000220008000100 */
[----:B------:R0:W0:Y:S01]  /*0280*/  SYNCS.EXCH.64 URZ, [UR8+0x38], UR6 ;  /* 0x00003806083f75b2 */ /* 0x0000220008000100 */
[----:B------:R0:W0:Y:S01]  /*0290*/  SYNCS.EXCH.64 URZ, [UR8+0x18], UR4 ;  /* 0x00001804083f75b2 */ /* 0x0000220008000100 */
[----:B------:R0:W0:Y:S01]  /*02a0*/  SYNCS.EXCH.64 URZ, [UR8+0x40], UR6 ;  /* 0x00004006083f75b2 */ /* 0x0000220008000100 */
[----:B------:R0:W0:Y:S01]  /*02b0*/  SYNCS.EXCH.64 URZ, [UR8+0x20], UR4 ;  /* 0x00002004083f75b2 */ /* 0x0000220008000100 */
[----:B------:R0:W0:Y:S01]  /*02c0*/  SYNCS.EXCH.64 URZ, [UR8+0x48], UR6 ;  /* 0x00004806083f75b2 */ /* 0x0000220008000100 */
[----:B------:R-:W-:Y:S01]  /*02d0*/  NOP ;  /* 0x0000000000007918 */ /* 0x000fe20000000000 */
.L_x_2:
[----:B------:R-:W5:Y:S01]  /*02e0*/  SHFL.IDX PT, R0, R0, RZ, 0x1f ;  /* 0x00001fff00007589 */ /* 0x000f6200000e0000 */
[----:B------:R-:W-:Y:S01]  /*02f0*/  ELECT P0, URZ, PT ;  /* 0x00000000003f782f */ /* 0x000fe20003800000 */
[----:B------:R-:W1:Y:S01]  /*0300*/  LDC R2, c[0x0][0x65c] ;  /* 0x00019700ff027b82 */ /* 0x000e620000000800 */
[----:B------:R-:W-:Y:S01]  /*0310*/  SHF.R.S32.HI R6, RZ, 0x1f, R5 ;  /* 0x0000001fff067819 */ /* 0x000fe20000011405 */
[----:B------:R-:W2:Y:S01]  /*0320*/  S2R R3, SR_CTAID.Y ;  /* 0x0000000000037919 */ /* 0x000ea20000002600 */
[----:B0-----:R-:W-:Y:S01]  /*0330*/  UMOV UR4, 0x20 ;  /* 0x0000002000047882 */ /* 0x001fe20000000000 */
[----:B------:R-:W-:Y:S01]  /*0340*/  ISETP.NE.AND P2, PT, R8, RZ, PT ;  /* 0x000000ff0800720c */ /* 0x000fe20003f45270 */
[----:B------:R-:W-:Y:S01]  /*0350*/  NOP ;  /* 0x0000000000007918 */ /* 0x000fe20000000000 */
[----:B------:R-:W0:Y:S01]  /*0360*/  S2R R4, SR_CTAID.X ;  /* 0x0000000000047919 */ /* 0x000e220000002500 */
[----:B------:R-:W-:Y:S01]  /*0370*/  LEA.HI R6, R6, R5, RZ, 0x2 ;  /* 0x0000000506067211 */ /* 0x000fe200078f10ff */
[----:B------:R-:W-:Y:S01]  /*0380*/  NOP ;  /* 0x0000000000007918 */ /* 0x000fe20000000000 */
[----:B-----5:R-:W-:-:S02]  /*0390*/  ISETP.NE.OR P0, PT, R0, RZ, !P0 ;  /* 0x000000ff0000720c */ /* 0x020fc40004705670 */
[----:B-1----:R-:W-:-:S04]  /*03a0*/  ISETP.NE.AND P3, PT, R2, 0x1, PT ;  /* 0x000000010200780c */ /* 0x002fc80003f65270 */
[----:B------:R-:W-:Y:S02]  /*03b0*/  P2R R0, PR, RZ, 0x8 ;  /* 0x00000008ff007803 */ /* 0x000fe40000000000 */
[----:B------:R-:W-:-:S05]  /*03c0*/  LOP3.LUT R0, R6, 0xfffffffc, RZ, 0xc0, !PT ;  /* 0xfffffffc06007812 */ /* 0x000fca00078ec0ff */
[----:B------:R-:W-:Y:S01]  /*03d0*/  VOTEU.ALL UP0, P0 ;  /* 0x00000000003f7886 */ /* 0x000fe20000000000 */
[----:B------:R-:W-:Y:S01]  /*03e0*/  IMAD.IADD R0, R5, 0x1, -R0 ;  /* 0x0000000105007824 */ /* 0x000fe200078e0a00 */
[----:B------:R-:W0:Y:S01]  /*03f0*/  @P3 LDC R17, c[0x0][0x10] ;  /* 0x00000400ff113b82 */ /* 0x000e220000000800 */
[----:B------:R-:W-:Y:S01]  /*0400*/  VOTEU.ALL UP1, P0 ;  /* 0x00000000003f7886 */ /* 0x000fe20000020000 */
[----:B--2---:R-:W-:Y:S01]  /*0410*/  @P3 IMAD.MOV.U32 R6, RZ, RZ, R3 ;  /* 0x000000ffff063224 */ /* 0x004fe200078e0003 */
[----:B------:R-:W-:Y:S01]  /*0420*/  @!UP0 UMOV UR6, 0x400 ;  /* 0x0000040000068882 */ /* 0x000fe20000000000 */
[----:B------:R-:W-:-:S04]  /*0430*/  @!UP0 UIADD3 UR4, -UR4, 0x100000, URZ ;  /* 0x0010000004048890 */ /* 0x000fc8000fffe13f */
[----:B------:R-:W-:Y:S02]  /*0440*/  @!UP0 USHF.L.U32 UR5, UR4, 0xb, URZ ;  /* 0x0000000b04058899 */ /* 0x000fe4000800063f */
[----:B------:R-:W-:Y:S01]  /*0450*/  @!UP0 USHF.L.U32 UR4, UR4, 0x1, URZ ;  /* 0x0000000104048899 */ /* 0x000fe2000800063f */
[----:B------:R-:W-:Y:S02]  /*0460*/  @P3 IMAD.MOV.U32 R7, RZ, RZ, RZ ;  /* 0x000000ffff073224 */ /* 0x000fe400078e00ff */
[----:B------:R-:W-:Y:S01]  /*0470*/  IMAD.MOV.U32 R5, RZ, RZ, RZ ;  /* 0x000000ffff057224 */ /* 0x000fe200078e00ff */
[----:B------:R-:W1:Y:S01]  /*0480*/  @!UP0 S2UR UR7, SR_CgaCtaId ;  /* 0x00000000000789c3 */ /* 0x000e620000008800 */
[----:B------:R-:W-:-:S07]  /*0490*/  @P3 IMAD.MOV.U32 R11, RZ, RZ, RZ ;  /* 0x000000ffff0b3224 */ /* 0x000fce00078e00ff */
[----:B------:R-:W2:Y:S01]  /*04a0*/  @!P3 LDC R9, c[0x0][0xc] ;  /* 0x00000300ff09bb82 */ /* 0x000ea20000000800 */
[----:B0-----:R-:W-:-:S04]  /*04b0*/  @P3 IMAD.WIDE.U32 R16, R4, R17, R6 ;  /* 0x0000001104103225 */ /* 0x001fc800078e0006 */
[----:B------:R-:W-:Y:S01]  /*04c0*/  @P3 IMAD.IADD R17, R17, 0x1, R11 ;  /* 0x0000000111113824 */ /* 0x000fe200078e020b */
[----:B-1----:R-:W-:Y:S01]  /*04d0*/  @!UP0 ULEA UR6, UR7, UR6, 0x18 ;  /* 0x0000000607068291 */ /* 0x002fe2000f8ec03f */
[----:B------:R-:W-:Y:S01]  /*04e0*/  VOTEU.ALL UP0, P0 ;  /* 0x00000000003f7886 */ /* 0x000fe20000000000 */
[----:B------:R-:W-:-:S04]  /*04f0*/  ISETP.NE.AND P0, PT, R0, 0x3, PT ;  /* 0x000000030000780c */ /* 0x000fc80003f05270 */
[----:B------:R-:W-:Y:S01]  /*0500*/  ISETP.EQ.OR P0, PT, R0, RZ, !P0 ;  /* 0x000000ff0000720c */ /* 0x000fe20004702670 */
[----:B--2---:R-:W-:-:S03]  /*0510*/  @!P3 IMAD.WIDE.U32 R6, R9, R3, R4 ;  /* 0x000000030906b225 */ /* 0x004fc600078e0004 */
[C---:B------:R-:W-:Y:S01]  /*0520*/  ISETP.EQ.AND P0, PT, R8.reuse, RZ, P0 ;  /* 0x000000ff0800720c */ /* 0x040fe20000702270 */
[----:B------:R-:W-:Y:S01]  /*0530*/  VIADD R8, R8, 0xffffffff ;  /* 0xffffffff08087836 */ /* 0x000fe20000000000 */
[----:B------:R-:W0:Y:S02]  /*0540*/  FENCE.VIEW.ASYNC.S ;  /* 0x00000000000073c6 */ /* 0x000e240000000000 */
[----:B0-----:R0:W3:Y:S01]  /*0550*/  @!UP0 SYNCS.EXCH.64 URZ, [UR6+0x60], UR4 ;  /* 0x00006004063f85b2 */ /* 0x0010e20008000100 */
[----:B------:R-:W-:Y:S01]  /*0560*/  @!P3 IMAD.MOV.U32 R16, RZ, RZ, R6 ;  /* 0x000000ffff10b224 */ /* 0x000fe200078e0006 */
[----:B------:R-:W-:Y:S01]  /*0570*/  SEL R19, RZ, 0x1, !P0 ;  /* 0x00000001ff137807 */ /* 0x000fe20004000000 */
[----:B------:R-:W-:Y:S01]  /*0580*/  @!P3 IMAD.MOV.U32 R17, RZ, RZ, R7 ;  /* 0x000000ffff11b224 */ /* 0x000fe200078e0007 */
[----:B------:R-:W-:-:S04]  /*0590*/  ISETP.GE.U32.AND P1, PT, R8, 0x2, PT ;  /* 0x000000020800780c */ /* 0x000fc80003f26070 */
[----:B------:R-:W-:Y:S01]  /*05a0*/  SEL R19, R19, 0x2, P1 ;  /* 0x0000000213137807 */ /* 0x000fe20000800000 */
[----:B------:R0:W3:Y:S01]  /*05b0*/  @!UP1 SYNCS.EXCH.64 URZ, [UR6+0x68], UR4 ;  /* 0x00006804063f95b2 */ /* 0x0000e20008000100 */
[----:B------:R-:W-:Y:S01]  /*05c0*/  NOP ;  /* 0x0000000000007918 */ /* 0x000fe20000000000 */
[----:B---34-:R-:W-:Y:S06]  /*05d0*/  BAR.SYNC.DEFER_BLOCKING 0x0 ;  /* 0x0000000000007b1d */ /* 0x018fec0000010000 */
[----:B------:R-:W-:Y:S05]  /*05e0*/  @!P2 BRA `(.L_x_3) ;  /* 0x0000009400dca947 */ /* 0x000fea0003800000 */
[----:B------:R-:W-:-:S13]  /*05f0*/  ISETP.GT.U32.AND P0, PT, R8, 0x1, PT ;  /* 0x000000010800780c */ /* 0x000fda0003f04070 */
[----:B0-----:R-:W-:Y:S05]  /*0600*/  @P0 EXIT ;  /* 0x000000000000094d */ /* 0x001fea0003800000 */
[----:B------:R-:W-:Y:S01]  /*0610*/  ULDC.64 UR4, c[0x0][0x650] ;  /* 0x0001940000047ab9 */ /* 0x000fe20000000a00 */
[----:B------:R-:W-:Y:S01]  /*0620*/  PRMT R0, RZ, 0x7610, R0 ;  /* 0x00007610ff007816 */ /* 0x000fe20000000000 */
[----:B------:R-:W-:Y:S01]  /*0630*/  IMAD.MOV.U32 R153, RZ, RZ, -0x1 ;  /* 0xffffffffff997424 */ /* 0x000fe200078e00ff */
[----:B------:R-:W-:Y:S01]  /*0640*/  ISETP.GE.U32.AND P0, PT, R16, UR4, PT ;  /* 0x0000000410007c0c */ /* 0x000fe2000bf06070 */
[----:B------:R-:W-:Y:S02]  /*0650*/  IMAD.MOV.U32 R152, RZ, RZ, -0x1 ;  /* 0xffffffffff987424 */ /* 0x000fe400078e00ff */
[----:B------:R-:W-:Y:S01]  /*0660*/  IMAD.MOV.U32 R23, RZ, RZ, -0x1 ;  /* 0xffffffffff177424 */ /* 0x000fe200078e00ff */
[----:B------:R-:W-:-:S13]  /*0670*/  ISETP.GE.U32.AND.EX P0, PT, R17, UR5, PT, P0 ;  /* 0x0000000511007c0c */ /* 0x000fda000bf06100 */
[----:B------:R-:W-:Y:S05]  /*0680*/  @P0 BRA `(.L_x_4) ;  /* 0x0000000400540947 */ /* 0x000fea0003800000 */
[----:B------:R-:W0:Y:S01]  /*0690*/  LDC.64 R14, c[0x0][0x628] ;  /* 0x00018a00ff0e7b82 */ /* 0x000e220000000a00 */
[----:B------:R-:W-:Y:S02]  /*06a0*/  IMAD.MOV.U32 R6, RZ, RZ, R16 ;  /* 0x000000ffff067224 */ /* 0x000fe400078e0010 */
[----:B------:R-:W-:-:S05]  /*06b0*/  IMAD.MOV.U32 R7, RZ, RZ, R17 ;  /* 0x000000ffff077224 */ /* 0x000fca00078e0011 */
[----:B------:R-:W1:Y:S08]  /*06c0*/  LDC R0, c[0x0][0x630] ;  /* 0x00018c00ff007b82 */ /* 0x000e700000000800 */
[----:B------:R-:W2:Y:S01]  /*06d0*/  LDC.64 R20, c[0x0][0x620] ;  /* 0x00018800ff147b82 */ /* 0x000ea20000000a00 */
[----:B0-----:R-:W-:-:S04]  /*06e0*/  ISETP.NE.U32.AND P0, PT, R14, RZ, PT ;  /* 0x000000ff0e00720c */ /* 0x001fc80003f05070 */
[----:B------:R-:W-:-:S13]  /*06f0*/  ISETP.NE.AND.EX P0, PT, R15, RZ, PT, P0 ;  /* 0x000000ff0f00720c */ /* 0x000fda0003f05300 */
[----:B-12---:R-:W-:Y:S05]  /*0700*/  @!P0 BRA `(.L_x_5) ;  /* 0x0000000000288947 */ /* 0x006fea0003800000 */
[----:B------:R-:W0:Y:S02]  /*0710*/  LDC R11, c[0x0][0x634] ;  /* 0x00018d00ff0b7b82 */ /* 0x000e240000000800 */
[----:B0-----:R-:W-:-:S05]  /*0720*/  IADD3 R11, P0, R16, R11, RZ ;  /* 0x0000000b100b7210 */ /* 0x001fca0007f1e0ff */
[----:B------:R-:W-:-:S04]  /*0730*/  IMAD.X R13, RZ, RZ, R17, P0 ;  /* 0x000000ffff0d7224 */ /* 0x000fc800000e0611 */
[----:B------:R-:W-:-:S04]  /*0740*/  IMAD.WIDE.U32 R6, R13, R14, RZ ;  /* 0x0000000e0d067225 */ /* 0x000fc800078e00ff */
[----:B------:R-:W-:-:S04]  /*0750*/  IMAD.WIDE.U32 R8, P0, R11, R15, R6 ;  /* 0x0000000f0b087225 */ /* 0x000fc80007800006 */
[----:B------:R-:W-:-:S04]  /*0760*/  IMAD.WIDE.U32 R6, R11, R14, RZ ;  /* 0x0000000e0b067225 */ /* 0x000fc800078e00ff */
[----:B------:R-:W-:Y:S01]  /*0770*/  IMAD.X R11, RZ, RZ, RZ, P0 ;  /* 0x000000ffff0b7224 */ /* 0x000fe200000e06ff */
[----:B------:R-:W-:Y:S01]  /*0780*/  IADD3 RZ, P0, R7, R8, RZ ;  /* 0x0000000807ff7210 */ /* 0x000fe20007f1e0ff */
[----:B------:R-:W-:-:S04]  /*0790*/  IMAD.MOV.U32 R10, RZ, RZ, R9 ;  /* 0x000000ffff0a7224 */ /* 0x000fc800078e0009 */
[----:B------:R-:W-:-:S08]  /*07a0*/  IMAD.WIDE.U32.X R6, R13, R15, R10, P0 ;  /* 0x0000000f0d067225 */ /* 0x000fd000000e040a */
.L_x_5:
[-CC-:B------:R-:W-:Y:S01]  /*07b0*/  SHF.R.U64 R23, R6, R0.reuse, R7.reuse ;  /* 0x0000000006177219 */ /* 0x180fe20000001207 */
[----:B------:R-:W0:Y:S01]  /*07c0*/  LDC R10, c[0x0][0x618] ;  /* 0x00018600ff0a7b82 */ /* 0x000e220000000800 */
[----:B------:R-:W-:Y:S01]  /*07d0*/  SHF.R.U32.HI R5, RZ, R0, R7 ;  /* 0x00000000ff057219 */ /* 0x000fe20000011607 */
[----:B------:R-:W-:Y:S01]  /*07e0*/  ULDC UR4, c[0x0][0x150] ;  /* 0x0000540000047ab9 */ /* 0x000fe20000000800 */
[----:B------:R-:W-:Y:S02]  /*07f0*/  IADD3 R9, P0, RZ, -R23, RZ ;  /* 0x80000017ff097210 */ /* 0x000fe40007f1e0ff */
[----:B------:R-:W-:-:S03]  /*0800*/  I2FP.F32.U32 R0, R4 ;  /* 0x0000000400007245 */ /* 0x000fc60000201000 */
[----:B------:R-:W1:Y:S01]  /*0810*/  LDC.64 R28, c[0x0][0x640] ;  /* 0x00019000ff1c7b82 */ /* 0x000e620000000a00 */
[----:B------:R-:W-:Y:S02]  /*0820*/  IMAD.X R11, RZ, RZ, ~R5, P0 ;  /* 0x000000ffff0b7224 */ /* 0x000fe400000e0e05 */
[----:B------:R-:W-:Y:S01]  /*0830*/  FMUL R0, R0, UR4 ;  /* 0x0000000400007c20 */ /* 0x000fe20008400000 */
[----:B------:R-:W-:Y:S01]  /*0840*/  IMAD.WIDE.U32 R6, R9, R20, R16 ;  /* 0x0000001409067225 */ /* 0x000fe200078e0010 */
[----:B------:R-:W-:-:S03]  /*0850*/  ULDC UR4, c[0x0][0x154] ;  /* 0x0000550000047ab9 */ /* 0x000fc60000000800 */
[----:B------:R-:W-:Y:S01]  /*0860*/  IMAD R8, R11, R20, RZ ;  /* 0x000000140b087224 */ /* 0x000fe200078e02ff */
[----:B------:R-:W2:Y:S01]  /*0870*/  LDC R5, c[0x0][0x144] ;  /* 0x00005100ff057b82 */ /* 0x000ea20000000800 */
[----:B------:R-:W3:Y:S02]  /*0880*/  F2I.U32.TRUNC.NTZ R0, R0 ;  /* 0x0000000000007305 */ /* 0x000ee4000020f000 */
[----:B------:R-:W-:-:S04]  /*0890*/  IMAD R9, R9, R21, R8 ;  /* 0x0000001509097224 */ /* 0x000fc800078e0208 */
[----:B------:R-:W-:Y:S01]  /*08a0*/  IMAD.IADD R7, R7, 0x1, R9 ;  /* 0x0000000107077824 */ /* 0x000fe200078e0209 */
[----:B------:R-:W4:Y:S01]  /*08b0*/  LDC R12, c[0x0][0x608] ;  /* 0x00018200ff0c7b82 */ /* 0x000f220000000800 */
[----:B------:R-:W-:-:S03]  /*08c0*/  IMAD.MOV.U32 R9, RZ, RZ, -0x1 ;  /* 0xffffffffff097424 */ /* 0x000fc600078e00ff */
[-CC-:B0-----:R-:W-:Y:S02]  /*08d0*/  SHF.R.U64 R20, R6, R10.reuse, R7.reuse ;  /* 0x0000000a06147219 */ /* 0x181fe40000001207 */
[----:B------:R-:W-:Y:S02]  /*08e0*/  I2FP.F32.U32 R6, R3 ;  /* 0x0000000300067245 */ /* 0x000fe40000201000 */
[----:B------:R-:W0:Y:S01]  /*08f0*/  LDC R26, c[0x0][0x658] ;  /* 0x00019600ff1a7b82 */ /* 0x000e220000000800 */
[----:B-1----:R-:W-:Y:S01]  /*0900*/  ISETP.NE.U32.AND P0, PT, R28, RZ, PT ;  /* 0x000000ff1c00720c */ /* 0x002fe20003f05070 */
[----:B---3--:R-:W-:Y:S01]  /*0910*/  IMAD.MOV R8, RZ, RZ, -R0 ;  /* 0x000000ffff087224 */ /* 0x008fe200078e0a00 */
[----:B------:R-:W-:Y:S01]  /*0920*/  SHF.R.U32.HI R7, RZ, R10, R7 ;  /* 0x0000000aff077219 */ /* 0x000fe20000011607 */
[----:B------:R-:W-:Y:S01]  /*0930*/  FMUL R6, R6, UR4 ;  /* 0x0000000406067c20 */ /* 0x000fe20008400000 */
[----:B------:R-:W-:-:S03]  /*0940*/  ISETP.NE.AND.EX P0, PT, R29, RZ, PT, P0 ;  /* 0x000000ff1d00720c */ /* 0x000fc60003f05300 */
[----:B------:R-:W1:Y:S01]  /*0950*/  LDC R14, c[0x0][0x148] ;  /* 0x00005200ff0e7b82 */ /* 0x000e620000000800 */
[----:B--2---:R-:W-:-:S07]  /*0960*/  IMAD R0, R5, R8, R4 ;  /* 0x0000000805007224 */ /* 0x004fce00078e0204 */
[----:B------:R-:W2:Y:S01]  /*0970*/  LDC R24, c[0x0][0x600] ;  /* 0x00018000ff187b82 */ /* 0x000ea20000000800 */
[-CC-:B----4-:R-:W-:Y:S02]  /*0980*/  SHF.R.U64 R30, R20, R12.reuse, R7.reuse ;  /* 0x0000000c141e7219 */ /* 0x190fe40000001207 */
[----:B------:R-:W-:Y:S01]  /*0990*/  SHF.R.U32.HI R5, RZ, R12, R7 ;  /* 0x0000000cff057219 */ /* 0x000fe20000011607 */
[----:B------:R-:W-:Y:S01]  /*09a0*/  IMAD.MOV.U32 R7, RZ, RZ, 0x1 ;  /* 0x00000001ff077424 */ /* 0x000fe200078e00ff */
[----:B------:R3:W4:Y:S03]  /*09b0*/  F2I.U32.TRUNC.NTZ R12, R6 ;  /* 0x00000006000c7305 */ /* 0x000726000020f000 */
[----:B------:R-:W1:Y:S01]  /*09c0*/  LDC R15, c[0x0][0x648] ;  /* 0x00019200ff0f7b82 */ /* 0x000e620000000800 */
[-C--:B0-----:R-:W-:Y:S02]  /*09d0*/  SHF.L.U32 R4, R9, R26.reuse, RZ ;  /* 0x0000001a09047219 */ /* 0x081fe400000006ff */
[----:B------:R-:W-:-:S02]  /*09e0*/  SHF.R.U64 R32, R30, R26, R5 ;  /* 0x0000001a1e207219 */ /* 0x000fc40000001205 */
[----:B------:R-:W-:Y:S02]  /*09f0*/  LOP3.LUT R11, RZ, R4, RZ, 0x33, !PT ;  /* 0x00000004ff0b7212 */ /* 0x000fe400078e33ff */
[-C--:B------:R-:W-:Y:S01]  /*0a00*/  SHF.R.U32.HI R5, RZ, R26.reuse, R5 ;  /* 0x0000001aff057219 */ /* 0x080fe20000011605 */
[----:B------:R-:W0:Y:S01]  /*0a10*/  LDC R21, c[0x0][0x638] ;  /* 0x00018e00ff157b82 */ /* 0x000e220000000800 */
[----:B------:R-:W-:Y:S01]  /*0a20*/  SHF.L.U32 R10, R7, R26, RZ ;  /* 0x0000001a070a7219 */ /* 0x000fe200000006ff */
[----:B------:R-:W-:-:S06]  /*0a30*/  IMAD.MOV.U32 R4, RZ, RZ, R32 ;  /* 0x000000ffff047224 */ /* 0x000fcc00078e0020 */
[----:B------:R-:W0:Y:S01]  /*0a40*/  LDC R153, c[0x0][0x610] ;  /* 0x00018400ff997b82 */ /* 0x000e220000000800 */
[----:B---34-:R-:W-:Y:S05]  /*0a50*/  @!P0 BRA `(.L_x_6) ;  /* 0x0000000000288947 */ /* 0x018fea0003800000 */
[----:B------:R-:W3:Y:S02]  /*0a60*/  LDC R9, c[0x0][0x64c] ;  /* 0x00019300ff097b82 */ /* 0x000ee40000000800 */
[----:B---3--:R-:W-:-:S05]  /*0a70*/  IADD3 R9, P0, R32, R9, RZ ;  /* 0x0000000920097210 */ /* 0x008fca0007f1e0ff */
        /* <DEDUP_REMOVED lines=8> */
.L_x_6:
[----:B-1----:R-:W-:Y:S01]  /*0b00*/  SHF.R.U64 R4, R4, R15, R5 ;  /* 0x0000000f04047219 */ /* 0x002fe20000001205 */
[----:B--2---:R-:W-:Y:S01]  /*0b10*/  VIADD R5, R24, 0xffffffff ;  /* 0xffffffff18057836 */ /* 0x004fe20000000000 */
[----:B------:R-:W-:Y:S01]  /*0b20*/  LOP3.LUT R11, R30, R11, RZ, 0xc0, !PT ;  /* 0x0000000b1e0b7212 */ /* 0x000fe200078ec0ff */
[----:B------:R-:W-:Y:S02]  /*0b30*/  IMAD.MOV R12, RZ, RZ, -R12 ;  /* 0x000000ffff0c7224 */ /* 0x000fe400078e0a0c */
[----:B------:R-:W-:Y:S02]  /*0b40*/  IMAD.MOV R6, RZ, RZ, -R4 ;  /* 0x000000ffff067224 */ /* 0x000fe400078e0a04 */
[----:B------:R-:W-:Y:S01]  /*0b50*/  IMAD R11, R10, R4, R11 ;  /* 0x000000040a0b7224 */ /* 0x000fe200078e020b */
[----:B------:R-:W-:Y:S01]  /*0b60*/  LOP3.LUT R4, R20, R5, RZ, 0xc0, !PT ;  /* 0x0000000514047212 */ /* 0x000fe200078ec0ff */
[----:B------:R-:W-:Y:S02]  /*0b70*/  @P3 IMAD R0, R14, R12, R3 ;  /* 0x0000000c0e003224 */ /* 0x000fe400078e0203 */
[----:B0-----:R-:W-:-:S02]  /*0b80*/  IMAD R3, R6, R21, R32 ;  /* 0x0000001506037224 */ /* 0x001fc400078e0220 */
[----:B------:R-:W-:Y:S02]  /*0b90*/  IMAD R153, R11, R153, R0 ;  /* 0x000000990b997224 */ /* 0x000fe400078e0200 */
[----:B------:R-:W-:Y:S02]  /*0ba0*/  IMAD R4, R3, R24, R4 ;  /* 0x0000001803047224 */ /* 0x000fe400078e0204 */
[----:B------:R-:W-:-:S03]  /*0bb0*/  IMAD.MOV.U32 R0, RZ, RZ, 0x1 ;  /* 0x00000001ff007424 */ /* 0x000fc600078e00ff */
[----:B------:R-:W-:Y:S02]  /*0bc0*/  SEL R152, R4, R153, !P3 ;  /* 0x0000009904987207 */ /* 0x000fe40005800000 */
[----:B------:R-:W-:-:S07]  /*0bd0*/  SEL R153, R153, R4, !P3 ;  /* 0x0000000499997207 */ /* 0x000fce0005800000 */
.L_x_4:
[----:B------:R-:W-:-:S08]  /*0be0*/  NOP ;  /* 0x0000000000007918 */ /* 0x000fd00000000000 */
[----:B------:R-:W0:Y:S02]  /*0bf0*/  USETMAXREG.TRY_ALLOC.CTAPOOL UP0, 0xe8 ;  /* 0x000000e8000079c8 */ /* 0x000e240008000600 */
[----:B0-----:R-:W-:-:S13]  /*0c00*/  PLOP3.LUT P0, PT, PT, PT, UP0, 0x80, 0x0 ;  /* 0x000000000000781c */ /* 0x001fda0003f0f008 */
[----:B------:R-:W-:Y:S05]  /*0c10*/  @!P0 BRA `(.L_x_4) ;  /* 0xfffffffc00f08947 */ /* 0x000fea000383ffff */
[----:B------:R-:W-:Y:S01]  /*0c20*/  ULDC.64 UR4, c[0x0][0x598] ;  /* 0x0001660000047ab9 */ /* 0x000fe20000000a00 */
[----:B------:R-:W-:Y:S01]  /*0c30*/  ULDC.64 UR36, c[0x0][0x208] ;  /* 0x0000820000247ab9 */ /* 0x000fe20000000a00 */
[----:B------:R-:W-:-:S04]  /*0c40*/  ISETP.NE.U32.AND P0, PT, RZ, UR4, PT ;  /* 0x00000004ff007c0c */ /* 0x000fc8000bf05070 */
[----:B------:R-:W-:-:S13]  /*0c50*/  ISETP.NE.AND.EX P0, PT, RZ, UR5, PT, P0 ;  /* 0x00000005ff007c0c */ /* 0x000fda000bf05300 */
[----:B------:R-:W-:Y:S05]  /*0c60*/  @!P0 BRA `(.L_x_7) ;  /* 0x00000000001c8947 */ /* 0x000fea0003800000 */
[----:B------:R-:W0:Y:S02]  /*0c70*/  LDC.64 R4, c[0x0][0x598] ;  /* 0x00016600ff047b82 */ /* 0x000e240000000a00 */
[----:B0-----:R-:W2:Y:S02]  /*0c80*/  LDG.E.64 R4, desc[UR36][R4.64] ;  /* 0x0000002404047981 */ /* 0x001ea4000c1e1b00 */
[----:B--2---:R-:W-:-:S04]  /*0c90*/  ISETP.NE.U32.AND P0, PT, R4, RZ, PT ;  /* 0x000000ff0400720c */ /* 0x004fc80003f05070 */
[----:B------:R-:W-:-:S13]  /*0ca0*/  ISETP.NE.AND.EX P0, PT, R5, RZ, PT, P0 ;  /* 0x000000ff0500720c */ /* 0x000fda0003f05300 */
[----:B------:R-:W-:Y:S05]  /*0cb0*/  @!P0 BRA `(.L_x_7) ;  /* 0x0000000000088947 */ /* 0x000fea0003800000 */
[----:B------:R0:W5:Y:S01]  /*0cc0*/  LD.E R154, desc[UR36][R4.64] ;  /* 0x00000024049a7980 */ /* 0x000162000c101900 */
[----:B------:R-:W-:Y:S05]  /*0cd0*/  BRA `(.L_x_8) ;  /* 0x0000000000247947 */ /* 0x000fea0003800000 */
.L_x_7:
[----:B------:R-:W-:Y:S02]  /*0ce0*/  ULDC.64 UR4, c[0x0][0x588] ;  /* 0x0001620000047ab9 */ /* 0x000fe40000000a00 */
[----:B------:R-:W-:-:S04]  /*0cf0*/  ISETP.NE.U32.AND P0, PT, RZ, UR4, PT ;  /* 0x00000004ff007c0c */ /* 0x000fc8000bf05070 */
[----:B------:R-:W-:-:S13]  /*0d00*/  ISETP.NE.AND.EX P0, PT, RZ, UR5, PT, P0 ;  /* 0x00000005ff007c0c */ /* 0x000fda000bf05300 */
[----:B------:R-:W-:Y:S05]  /*0d10*/  @!P0 BRA `(.L_x_9) ;  /* 0x00000000000c8947 */ /* 0x000fea0003800000 */
[----:B------:R-:W0:Y:S02]  /*0d20*/  LDC.64 R154, c[0x0][0x588] ;  /* 0x00016200ff9a7b82 */ /* 0x000e240000000a00 */
[----:B0-----:R1:W5:Y:S01]  /*0d30*/  LDG.E R154, desc[UR36][R154.64] ;  /* 0x000000249a9a7981 */ /* 0x001362000c1e1900 */
[----:B------:R-:W-:Y:S05]  /*0d40*/  BRA `(.L_x_8) ;  /* 0x0000000000087947 */ /* 0x000fea0003800000 */
.L_x_9:
[----:B------:R-:W-:Y:S02]  /*0d50*/  ULDC UR4, c[0x0][0x580] ;  /* 0x0001600000047ab9 */ /* 0x000fe40000000800 */
[----:B------:R-:W-:-:S07]  /*0d60*/  IMAD.U32 R154, RZ, RZ, UR4 ;  /* 0x00000004ff9a7e24 */ /* 0x000fce000f8e00ff */
.L_x_8:
[----:B------:R-:W-:Y:S02]  /*0d70*/  ULDC.64 UR4, c[0x0][0x5a0] ;  /* 0x0001680000047ab9 */ /* 0x000fe40000000a00 */
[----:B------:R-:W-:-:S04]  /*0d80*/  ISETP.NE.U32.AND P0, PT, RZ, UR4, PT ;  /* 0x00000004ff007c0c */ /* 0x000fc8000bf05070 */
[----:B------:R-:W-:-:S13]  /*0d90*/  ISETP.NE.AND.EX P0, PT, RZ, UR5, PT, P0 ;  /* 0x00000005ff007c0c */ /* 0x000fda000bf05300 */
[----:B------:R-:W-:Y:S05]  /*0da0*/  @!P0 BRA `(.L_x_10) ;  /* 0x00000000001c8947 */ /* 0x000fea0003800000 */
[----:B0-----:R-:W0:Y:S02]  /*0db0*/  LDC.64 R4, c[0x0][0x5a0] ;  /* 0x00016800ff047b82 */ /* 0x001e240000000a00 */
[----:B0-----:R-:W2:Y:S02]  /*0dc0*/  LDG.E.64 R4, desc[UR36][R4.64] ;  /* 0x0000002404047981 */ /* 0x001ea4000c1e1b00 */
[----:B--2---:R-:W-:-:S04]  /*0dd0*/  ISETP.NE.U32.AND P0, PT, R4, RZ, PT ;  /* 0x000000ff0400720c */ /* 0x004fc80003f05070 */
[----:B------:R-:W-:-:S13]  /*0de0*/  ISETP.NE.AND.EX P0, PT, R5, RZ, PT, P0 ;  /* 0x000000ff0500720c */ /* 0x000fda0003f05300 */
[----:B------:R-:W-:Y:S05]  /*0df0*/  @!P0 BRA `(.L_x_10) ;  /* 0x0000000000088947 */ /* 0x000fea0003800000 */
[----:B-1----:R0:W5:Y:S01]  /*0e00*/  LD.E R155, desc[UR36][R4.64] ;  /* 0x00000024049b7980 */ /* 0x002162000c101900 */
[----:B------:R-:W-:Y:S05]  /*0e10*/  BRA `(.L_x_11) ;  /* 0x0000000000247947 */ /* 0x000fea0003800000 */
.L_x_10:
[----:B------:R-:W-:Y:S02]  /*0e20*/  ULDC.64 UR4, c[0x0][0x590] ;  /* 0x0001640000047ab9 */ /* 0x000fe40000000a00 */
[----:B------:R-:W-:-:S04]  /*0e30*/  ISETP.NE.U32.AND P0, PT, RZ, UR4, PT ;  /* 0x00000004ff007c0c */ /* 0x000fc8000bf05070 */
[----:B------:R-:W-:-:S13]  /*0e40*/  ISETP.NE.AND.EX P0, PT, RZ, UR5, PT, P0 ;  /* 0x00000005ff007c0c */ /* 0x000fda000bf05300 */
[----:B------:R-:W-:Y:S05]  /*0e50*/  @!P0 BRA `(.L_x_12) ;  /* 0x00000000000c8947 */ /* 0x000fea0003800000 */
[----:B0-----:R-:W1:Y:S02]  /*0e60*/  LDC.64 R4, c[0x0][0x590] ;  /* 0x00016400ff047b82 */ /* 0x001e640000000a00 */
[----:B-1----:R1:W5:Y:S01]  /*0e70*/  LDG.E R155, desc[UR36][R4.64] ;  /* 0x00000024049b7981 */ /* 0x002362000c1e1900 */
[----:B------:R-:W-:Y:S05]  /*0e80*/  BRA `(.L_x_11) ;  /* 0x0000000000087947 */ /* 0x000fea0003800000 */
.L_x_12:
[----:B------:R-:W-:Y:S02]  /*0e90*/  ULDC UR4, c[0x0][0x584] ;  /* 0x0001610000047ab9 */ /* 0x000fe40000000800 */
[----:B-1----:R-:W-:-:S07]  /*0ea0*/  IMAD.U32 R155, RZ, RZ, UR4 ;  /* 0x00000004ff9b7e24 */ /* 0x002fce000f8e00ff */
.L_x_11:
[----:B------:R-:W-:-:S13]  /*0eb0*/  LOP3.LUT P0, RZ, R0, 0xff, RZ, 0xc0, !PT ;  /* 0x000000ff00ff7812 */ /* 0x000fda000780c0ff */
[----:B------:R-:W-:Y:S05]  /*0ec0*/  @!P0 EXIT ;  /* 0x000000000000894d */ /* 0x000fea0003800000 */
[----:B------:R-:W-:Y:S01]  /*0ed0*/  ULDC UR4, c[0x0][0x28c] ;  /* 0x0000a30000047ab9 */ /* 0x000fe20000000800 */
[----:B------:R-:W-:Y:S01]  /*0ee0*/  LOP3.LUT R158, R19, 0x1, RZ, 0xfc, !PT ;  /* 0x00000001139e7812 */ /* 0x000fe200078efcff */
[----:B------:R-:W-:Y:S01]  /*0ef0*/  UIADD3 UR4, UR4, 0x1f, URZ ;  /* 0x0000001f04047890 */ /* 0x000fe2000fffe03f */
[----:B------:R-:W-:Y:S01]  /*0f00*/  UMOV UR38, URZ ;  /* 0x0000003f00267c82 */ /* 0x000fe20008000000 */
[----:B------:R-:W-:Y:S02]  /*0f10*/  UMOV UR39, URZ ;  /* 0x0000003f00277c82 */ /* 0x000fe40008000000 */
[----:B------:R-:W-:-:S04]  /*0f20*/  USHF.R.S32.HI UR5, URZ, 0x1f, UR4 ;  /* 0x0000001f3f057899 */ /* 0x000fc80008011404 */
[----:B------:R-:W-:-:S04]  /*0f30*/  ULEA.HI UR5, UR5, UR4, URZ, 0x5 ;  /* 0x0000000405057291 */ /* 0x000fc8000f8f283f */
[----:B------:R-:W-:-:S12]  /*0f40*/  USHF.R.S32.HI UR40, URZ, 0x5, UR5 ;  /* 0x000000053f287899 */ /* 0x000fd80008011405 */
.L_x_286:
[----:B------:R-:W-:Y:S01]  /*0f50*/  LOP3.LUT R0, R18, 0x80, RZ, 0xc0, !PT ;  /* 0x0000008012007812 */ /* 0x000fe200078ec0ff */
[----:B--2---:R-:W2:Y:S01]  /*0f60*/  S2UR UR7, SR_CgaCtaId ;  /* 0x00000000000779c3 */ /* 0x004ea20000008800 */
[----:B------:R-:W-:Y:S02]  /*0f70*/  UMOV UR6, 0x400 ;  /* 0x0000040000067882 */ /* 0x000fe40000000000 */
[----:B------:R-:W-:-:S06]  /*0f80*/  SHF.R.U32.HI R0, RZ, 0x7, R0 ;  /* 0x00000007ff007819 */ /* 0x000fcc0000011600 */
[----:B---3--:R-:W3:Y:S01]  /*0f90*/  SHFL.IDX PT, R0, R0, RZ, 0x1f ;  /* 0x00001fff00007589 */ /* 0x008ee200000e0000 */
[----:B--2---:R-:W-:Y:S01]  /*0fa0*/  ULEA UR42, UR7, UR6, 0x18 ;  /* 0x00000006072a7291 */ /* 0x004fe2000f8ec03f */
[----:B---3--:R-:W-:-:S13]  /*0fb0*/  R2UR UR4, R0 ;  /* 0x00000000000472ca */ /* 0x008fda00000e0000 */
[----:B------:R-:W-:-:S04]  /*0fc0*/  ULEA.HI UR5, UR4, UR4, URZ, 0x1 ;  /* 0x0000000404057291 */ /* 0x000fc8000f8f083f */
[----:B------:R-:W-:-:S04]  /*0fd0*/  ULOP3.LUT UR5, UR5, 0xffffe, URZ, 0xc0, !UPT ;  /* 0x000ffffe05057892 */ /* 0x000fc8000f8ec03f */
[----:B------:R-:W-:-:S03]  /*0fe0*/  UIADD3 UR5, UR4, -UR5, URZ ;  /* 0x8000000504057290 */ /* 0x000fc6000fffe03f */
[----:B------:R-:W-:Y:S01]  /*0ff0*/  ULDC UR4, c[0x0][0x28c] ;  /* 0x0000a30000047ab9 */ /* 0x000fe20000000800 */
[----:B------:R-:W-:Y:S01]  /*1000*/  ULEA UR5, UR5, UR42, 0xc ;  /* 0x0000002a05057291 */ /* 0x000fe2000f8e603f */
[----:B------:R-:W-:-:S03]  /*1010*/  ISETP.LT.AND P0, PT, RZ, UR4, PT ;  /* 0x00000004ff007c0c */ /* 0x000fc6000bf01270 */
[----:B------:R-:W-:-:S04]  /*1020*/  UIADD3 UR5, UR5, 0x100, URZ ;  /* 0x0000010005057890 */ /* 0x000fc8000fffe03f */
[----:B------:R-:W-:-:S04]  /*1030*/  USHF.R.U32.HI UR5, URZ, 0x4, UR5 ;  /* 0x000000043f057899 */ /* 0x000fc80008011605 */
[----:B------:R-:W-:Y:S02]  /*1040*/  ULOP3.LUT UR41, UR5, 0x3fff, URZ, 0xc0, !UPT ;  /* 0x00003fff05297892 */ /* 0x000fe4000f8ec03f */
[----:B-1----:R-:W-:Y:S10]  /*1050*/  @P0 BRA `(.L_x_13) ;  /* 0x0000000000400947 */ /* 0x002ff40003800000 */
[----:B------:R-:W-:Y:S01]  /*1060*/  MOV R0, 0x0 ;  /* 0x0000000000007802 */ /* 0x000fe20000000f00 */
[----:B------:R-:W-:Y:S01]  /*1070*/  ULDC.64 UR4, c[0x4][0x68] ;  /* 0x01001a0000047ab9 */ /* 0x000fe20000000a00 */
[----:B------:R-:W-:Y:S01]  /*1080*/  ULDC.64 UR6, c[0x4][0x8] ;  /* 0x0100020000067ab9 */ /* 0x000fe20000000a00 */
[----:B01----:R-:W-:Y:S01]  /*1090*/  IMAD.U32 R4, RZ, RZ, UR4 ;  /* 0x00000004ff047e24 */ /* 0x003fe2000f8e00ff */
[----:B------:R0:W1:Y:S01]  /*10a0*/  LDC.64 R14, c[0x4][R0] ;  /* 0x01000000000e7b82 */ /* 0x0000620000000a00 */
[----:B------:R-:W-:Y:S01]  /*10b0*/  IMAD.U32 R5, RZ, RZ, UR5 ;  /* 0x00000005ff057e24 */ /* 0x000fe2000f8e00ff */
[----:B------:R-:W-:Y:S01]  /*10c0*/  ULDC.64 UR4, c[0x4][0x70] ;  /* 0x01001c0000047ab9 */ /* 0x000fe20000000a00 */
[----:B------:R-:W-:Y:S02]  /*10d0*/  IMAD.U32 R10, RZ, RZ, UR6 ;  /* 0x00000006ff0a7e24 */ /* 0x000fe4000f8e00ff */
[----:B------:R-:W-:Y:S02]  /*10e0*/  IMAD.U32 R6, RZ, RZ, UR4 ;  /* 0x00000004ff067e24 */ /* 0x000fe4000f8e00ff */
[----:B------:R-:W-:-:S02]  /*10f0*/  IMAD.U32 R7, RZ, RZ, UR5 ;  /* 0x00000005ff077e24 */ /* 0x000fc4000f8e00ff */
[----:B------:R-:W-:Y:S02]  /*1100*/  IMAD.U32 R11, RZ, RZ, UR7 ;  /* 0x00000007ff0b7e24 */ /* 0x000fe4000f8e00ff */
[----:B------:R-:W-:Y:S02]  /*1110*/  IMAD.MOV.U32 R8, RZ, RZ, 0x1e1 ;  /* 0x000001e1ff087424 */ /* 0x000fe400078e00ff */
[----:B------:R-:W-:Y:S02]  /*1120*/  IMAD.MOV.U32 R12, RZ, RZ, 0x1 ;  /* 0x00000001ff0c7424 */ /* 0x000fe400078e00ff */
[----:B0-----:R-:W-:-:S07]  /*1130*/  IMAD.MOV.U32 R13, RZ, RZ, RZ ;  /* 0x000000ffff0d7224 */ /* 0x001fce00078e00ff */
[----:B------:R-:W-:-:S07]  /*1140*/  LEPC R20, `(.L_x_13) ;  /* 0x000000001014794e */ /* 0x000fce0000000000 */
[----:B-1---5:R-:W-:Y:S05]  /*1150*/  CALL.ABS.NOINC R14 ;  /* 0x000000000e007343 */ /* 0x022fea0003c00000 */
.L_x_13:
[----:B------:R-:W-:-:S13]  /*1160*/  ISETP.NE.AND P0, PT, R158, 0x3, PT ;  /* 0x000000039e00780c */ /* 0x000fda0003f05270 */
[----:B------:R-:W-:Y:S05]  /*1170*/  @!P0 BRA `(.L_x_14) ;  /* 0x0000000000048947 */ /* 0x000fea0003800000 */
[----:B------:R-:W-:Y:S01]  /*1180*/  BPT.TRAP 0x1 ;  /* 0x000000040000795c */ /* 0x000fe20000300000 */
.L_x_14:
[----:B------:R-:W-:Y:S02]  /*1190*/  IMAD.U32 R3, RZ, RZ, UR39 ;  /* 0x00000027ff037e24 */ /* 0x000fe4000f8e00ff */
[----:B------:R-:W-:-:S03]  /*11a0*/  IMAD.U32 R0, RZ, RZ, UR38 ;  /* 0x00000026ff007e24 */ /* 0x000fc6000f8e00ff */
[----:B------:R-:W-:Y:S02]  /*11b0*/  LEA R3, R3, UR42, 0x3 ;  /* 0x0000002a03037c11 */ /* 0x000fe4000f8e18ff */
[----:B------:R-:W-:-:S04]  /*11c0*/  SHF.L.U32 R0, R0, 0x1f, RZ ;  /* 0x0000001f00007819 */ /* 0x000fc800000006ff */
[----:B------:R2:W3:Y:S01]  /*11d0*/  SYNCS.PHASECHK.TRANS64.TRYWAIT P1, [R3+URZ], R0 ;  /* 0x00000000030075a7 */ /* 0x0004e2000802017f */
[----:B------:R-:W-:Y:S05]  /*11e0*/  @!P0 BRA `(.L_x_15) ;  /* 0x0000000000048947 */ /* 0x000fea0003800000 */
[----:B------:R-:W-:Y:S01]  /*11f0*/  BPT.TRAP 0x1 ;  /* 0x000000040000795c */ /* 0x000fe20000300000 */
.L_x_15:
[----:B---3--:R-:W-:Y:S05]  /*1200*/  @P1 BRA `(.L_x_16) ;  /* 0x0000000000081947 */ /* 0x008fea0003800000 */
[----:B------:R-:W3:Y:S02]  /*1210*/  SYNCS.PHASECHK.TRANS64.TRYWAIT P1, [R3+URZ], R0 ;  /* 0x00000000030075a7 */ /* 0x000ee4000802017f */
[----:B---3--:R-:W-:Y:S05]  /*1220*/  @!P1 BRA `(.L_x_17) ;  /* 0x000000a0007c9947 */ /* 0x008fea0003800000 */
.L_x_16:
[----:B------:R-:W-:-:S04]  /*1230*/  UISETP.LT.AND UP0, UPT, UR40, 0x1, UPT ;  /* 0x000000012800788c */ /* 0x000fc8000bf01270 */
[----:B------:R-:W-:-:S04]  /*1240*/  USEL UR4, UR40, 0x1, UP0 ;  /* 0x0000000128047887 */ /* 0x000fc80008000000 */
[----:B------:R-:W-:-:S06]  /*1250*/  UIADD3 UR4, UR40, -UR4, URZ ;  /* 0x8000000428047290 */ /* 0x000fcc000fffe03f */
[----:B--23--:R-:W-:Y:S01]  /*1260*/  IMAD.U32 R0, RZ, RZ, UR4 ;  /* 0x00000004ff007e24 */ /* 0x00cfe2000f8e00ff */
[----:B------:R-:W-:Y:S05]  /*1270*/  WARPSYNC.ALL ;  /* 0x0000000000007948 */ /* 0x000fea0003800000 */
[----:B------:R-:W-:Y:S01]  /*1280*/  ISETP.GE.AND P1, PT, R0, 0x1, PT ;  /* 0x000000010000780c */ /* 0x000fe20003f26270 */
[----:B------:R-:W-:Y:S01]  /*1290*/  UIADD3 UR4, UR42, 0xa100, URZ ;  /* 0x0000a1002a047890 */ /* 0x000fe2000fffe03f */
[----:B------:R-:W-:Y:S01]  /*12a0*/  WARPGROUP.ARRIVE ;  /* 0x00000000000079c5 */ /* 0x000fe20000000000 */
[----:B------:R-:W-:Y:S02]  /*12b0*/  ULOP3.LUT UR41, UR41, 0x10000, URZ, 0xfc, !UPT ;  /* 0x0001000029297892 */ /* 0x000fe4000f8efc3f */
[----:B------:R-:W-:Y:S01]  /*12c0*/  USHF.R.U32.HI UR4, URZ, 0x4, UR4 ;  /* 0x000000043f047899 */ /* 0x000fe20008011604 */
[----:B------:R-:W-:Y:S01]  /*12d0*/  UMOV UR5, 0x80000020 ;  /* 0x8000002000057882 */ /* 0x000fe20000000000 */
[----:B------:R-:W-:-:S02]  /*12e0*/  UMOV UR7, 0x80000020 ;  /* 0x8000002000077882 */ /* 0x000fc40000000000 */
[----:B------:R-:W-:-:S04]  /*12f0*/  ULOP3.LUT UR4, UR4, 0x3fff, URZ, 0xc0, !UPT ;  /* 0x00003fff04047892 */ /* 0x000fc8000f8ec03f */
[----:B------:R-:W-:Y:S02]  /*1300*/  ULOP3.LUT UR10, UR4, 0x10000, URZ, 0xfc, !UPT ;  /* 0x00010000040a7892 */ /* 0x000fe4000f8efc3f */
[----:B------:R-:W-:Y:S02]  /*1310*/  ULEA UR4, UR39, UR41, 0x9 ;  /* 0x0000002927047291 */ /* 0x000fe4000f8e483f */
[----:B------:R-:W-:-:S09]  /*1320*/  ULEA UR6, UR39, UR10, 0xa ;  /* 0x0000000a27067291 */ /* 0x000fd2000f8e503f */
[----:B------:R-:W-:Y:S01]  /*1330*/  HGMMA.64x256x16.F32.BF16 R24, gdesc[UR4], RZ, !UPT, gsb0 ;  /* 0x03e00000041879f0 */ /* 0x000fe2000c0018ff */
[----:B------:R-:W-:Y:S02]  /*1340*/  UIADD3 UR4, UR4, 0x2, URZ ;  /* 0x0000000204047890 */ /* 0x000fe4000fffe03f */
[----:B------:R-:W-:Y:S01]  /*1350*/  UIADD3 UR6, UR6, 0x2, URZ ;  /* 0x0000000206067890 */ /* 0x000fe2000fffe03f */
[----:B------:R-:W-:Y:S01]  /*1360*/  UMOV UR5, 0x80000020 ;  /* 0x8000002000057882 */ /* 0x000fe20000000000 */
[----:B------:R-:W-:Y:S01]  /*1370*/  UMOV UR7, 0x80000020 ;  /* 0x8000002000077882 */ /* 0x000fe20000000000 */
[----:B------:R-:W-:Y:S02]  /*1380*/  WARPGROUP.DEPBAR.LE gsb0, 0x0 ;  /* 0x00008000000079c5 */ /* 0x000fe40000010000 */
[----:B------:R-:W-:-:S15]  /*1390*/  WARPGROUP.ARRIVE ;  /* 0x00000000000079c5 */ /* 0x000fde0000000000 */
[----:B------:R-:W-:-:S05]  /*13a0*/  NOP ;  /* 0x0000000000007918 */ /* 0x000fca0000000000 */
[----:B------:R-:W-:Y:S03]  /*13b0*/  HGMMA.64x256x16.F32.BF16 R24, gdesc[UR4], R24, gsb0 ;  /* 0x03e00000041879f0 */ /* 0x000fe60008001818 */
[----:B------:R-:W-:Y:S02]  /*13c0*/  WARPGROUP.DEPBAR.LE gsb0, 0x0 ;  /* 0x00008000000079c5 */ /* 0x000fe40000010000 */
[----:B------:R-:W-:Y:S05]  /*13d0*/  @!P1 BRA `(.L_x_18) ;  /* 0x0000000000dc9947 */ /* 0x000fea0003800000 */
[----:B------:R-:W-:Y:S02]  /*13e0*/  UIADD3 UR4, UR39, 0x1, URZ ;  /* 0x0000000127047890 */ /* 0x000fe4000fffe03f */
[----:B------:R-:W-:Y:S02]  /*13f0*/  UMOV UR9, UR39 ;  /* 0x0000002700097c82 */ /* 0x000fe40008000000 */
[----:B------:R-:W-:-:S04]  /*1400*/  UISETP.NE.AND UP0, UPT, UR4, 0x5, UPT ;  /* 0x000000050400788c */ /* 0x000fc8000bf05270 */
[----:B------:R-:W-:Y:S02]  /*1410*/  USEL UR5, URZ, 0x1, UP0 ;  /* 0x000000013f057887 */ /* 0x000fe40008000000 */
[----:B------:R-:W-:Y:S02]  /*1420*/  USEL UR8, UR4, URZ, UP0 ;  /* 0x0000003f04087287 */ /* 0x000fe40008000000 */
[----:B------:R-:W-:-:S06]  /*1430*/  ULOP3.LUT UR5, UR38, UR5, URZ, 0x3c, !UPT ;  /* 0x0000000526057292 */ /* 0x000fcc000f8e3c3f */
[----:B01----:R-:W-:-:S07]  /*1440*/  IMAD.U32 R5, RZ, RZ, UR5 ;  /* 0x00000005ff057e24 */ /* 0x003fce000f8e00ff */
.L_x_25:
[----:B01----:R-:W-:Y:S05]  /*1450*/  @!P0 BRA `(.L_x_19) ;  /* 0x0000000000048947 */ /* 0x003fea0003800000 */
[----:B------:R-:W-:Y:S01]  /*1460*/  BPT.TRAP 0x1 ;  /* 0x000000040000795c */ /* 0x000fe20000300000 */
.L_x_19:
[----:B------:R-:W0:Y:S01]  /*1470*/  S2UR UR5, SR_CgaCtaId ;  /* 0x00000000000579c3 */ /* 0x000e220000008800 */
[----:B------:R-:W-:Y:S01]  /*1480*/  UMOV UR4, 0x400 ;  /* 0x0000040000047882 */ /* 0x000fe20000000000 */
[----:B------:R-:W-:Y:S01]  /*1490*/  SHF.L.U32 R3, R5, 0x1f, RZ ;  /* 0x0000001f05037819 */ /* 0x000fe200000006ff */
[----:B0-----:R-:W-:-:S04]  /*14a0*/  ULEA UR11, UR5, UR4, 0x18 ;  /* 0x00000004050b7291 */ /* 0x001fc8000f8ec03f */
[----:B------:R-:W-:-:S09]  /*14b0*/  ULEA UR4, UR8, UR11, 0x3 ;  /* 0x0000000b08047291 */ /* 0x000fd2000f8e183f */
[----:B------:R0:W1:Y:S01]  /*14c0*/  SYNCS.PHASECHK.TRANS64.TRYWAIT P1, [UR4], R3 ;  /* 0x00000003ff0075a7 */ /* 0x0000620008020144 */
[----:B------:R-:W-:Y:S05]  /*14d0*/  @!P0 BRA `(.L_x_20) ;  /* 0x0000000000048947 */ /* 0x000fea0003800000 */
[----:B------:R-:W-:Y:S01]  /*14e0*/  BPT.TRAP 0x1 ;  /* 0x000000040000795c */ /* 0x000fe20000300000 */
.L_x_20:
[----:B-1----:R-:W-:Y:S05]  /*14f0*/  @P1 BRA `(.L_x_21) ;  /* 0x0000000000081947 */ /* 0x002fea0003800000 */
[----:B------:R-:W1:Y:S02]  /*1500*/  SYNCS.PHASECHK.TRANS64.TRYWAIT P1, [UR4], R3 ;  /* 0x00000003ff0075a7 */ /* 0x000e640008020144 */
[----:B-1----:R-:W-:Y:S05]  /*1510*/  @!P1 BRA `(.L_x_22) ;  /* 0x0000009c00d49947 */ /* 0x002fea0003800000 */
.L_x_21:
[----:B------:R-:W-:Y:S01]  /*1520*/  ULEA UR4, UR8, UR41, 0x9 ;  /* 0x0000002908047291 */ /* 0x000fe2000f8e483f */
[----:B------:R-:W-:Y:S01]  /*1530*/  WARPGROUP.ARRIVE ;  /* 0x00000000000079c5 */ /* 0x000fe20000000000 */
[----:B------:R-:W-:Y:S01]  /*1540*/  ULEA UR6, UR8, UR10, 0xa ;  /* 0x0000000a08067291 */ /* 0x000fe2000f8e503f */
[----:B------:R-:W-:Y:S01]  /*1550*/  UMOV UR5, 0x80000020 ;  /* 0x8000002000057882 */ /* 0x000fe20000000000 */
[----:B------:R-:W-:-:S07]  /*1560*/  UMOV UR7, 0x80000020 ;  /* 0x8000002000077882 */ /* 0x000fce0000000000 */
[----:B------:R-:W-:Y:S01]  /*1570*/  HGMMA.64x256x16.F32.BF16 R24, gdesc[UR4], R24, gsb0 ;  /* 0x03e00000041879f0 */ /* 0x000fe20008001818 */
        /* <DEDUP_REMOVED lines=10> */
[----:B------:R-:W-:Y:S01]  /*1620*/  BPT.TRAP 0x1 ;  /* 0x000000040000795c */ /* 0x000fe20000300000 */
.L_x_23:
[----:B------:R-:W-:Y:S01]  /*1630*/  ULEA UR4, UR9, UR11, 0x3 ;  /* 0x0000000b09047291 */ /* 0x000fe2000f8e183f */
[----:B------:R-:W-:-:S03]  /*1640*/  ISETP.GT.U32.AND P1, PT, R19, 0x1, PT ;  /* 0x000000011300780c */ /* 0x000fc60003f24070 */
[----:B------:R-:W-:-:S04]  /*1650*/  UIADD3 UR4, UR4, 0x28, URZ ;  /* 0x0000002804047890 */ /* 0x000fc8000fffe03f */
[----:B------:R-:W-:-:S09]  /*1660*/  UPRMT UR4, URZ, 0x654, UR4 ;  /* 0x000006543f047896 */ /* 0x000fd20008000004 */
[----:B------:R-:W-:Y:S01]  /*1670*/  SYNCS.ARRIVE.TRANS64.RED.A1T0 RZ, [UR4], RZ ;  /* 0x000000ffffff79a7 */ /* 0x000fe20008100404 */
[----:B------:R-:W-:Y:S05]  /*1680*/  @P1 BRA `(.L_x_24) ;  /* 0x0000000000041947 */ /* 0x000fea0003800000 */
[----:B------:R-:W-:Y:S01]  /*1690*/  BPT.TRAP 0x1 ;  /* 0x000000040000795c */ /* 0x000fe20000300000 */
.L_x_24:
[----:B------:R-:W-:Y:S01]  /*16a0*/  UIADD3 UR8, UR8, 0x1, URZ ;  /* 0x0000000108087890 */ /* 0x000fe2000fffe03f */
[C---:B------:R-:W-:Y:S01]  /*16b0*/  ISETP.GT.AND P1, PT, R0.reuse, 0x1, PT ;  /* 0x000000010000780c */ /* 0x040fe20003f24270 */
[----:B------:R-:W-:Y:S01]  /*16c0*/  UIADD3 UR9, UR9, 0x1, URZ ;  /* 0x0000000109097890 */ /* 0x000fe2000fffe03f */
[----:B------:R-:W-:Y:S01]  /*16d0*/  VIADD R0, R0, 0xffffffff ;  /* 0xffffffff00007836 */ /* 0x000fe20000000000 */
[----:B------:R-:W-:Y:S02]  /*16e0*/  UISETP.NE.AND UP0, UPT, UR8, 0x5, UPT ;  /* 0x000000050800788c */ /* 0x000fe4000bf05270 */
[----:B------:R-:W-:Y:S02]  /*16f0*/  UISETP.NE.AND UP1, UPT, UR9, 0x5, UPT ;  /* 0x000000050900788c */ /* 0x000fe4000bf25270 */
[----:B------:R-:W-:Y:S02]  /*1700*/  USEL UR4, URZ, 0x1, UP0 ;  /* 0x000000013f047887 */ /* 0x000fe40008000000 */
[----:B------:R-:W-:-:S02]  /*1710*/  USEL UR8, UR8, URZ, UP0 ;  /* 0x0000003f08087287 */ /* 0x000fc40008000000 */
[----:B------:R-:W-:Y:S02]  /*1720*/  USEL UR9, UR9, URZ, UP1 ;  /* 0x0000003f09097287 */ /* 0x000fe40008800000 */
[----:B------:R-:W-:Y:S01]  /*1730*/  LOP3.LUT R5, R5, UR4, RZ, 0x3c, !PT ;  /* 0x0000000405057c12 */ /* 0x000fe2000f8e3cff */
[----:B------:R-:W-:Y:S09]  /*1740*/  @P1 BRA `(.L_x_25) ;  /* 0xfffffffc00401947 */ /* 0x000ff2000383ffff */
.L_x_18:
[----:B------:R-:W2:Y:S02]  /*1750*/  LDC R0, c[0x0][0x28c] ;  /* 0x0000a300ff007b82 */ /* 0x000ea40000000800 */
[----:B--2---:R-:W-:-:S13]  /*1760*/  ISETP.GE.AND P1, PT, R0, 0x1, PT ;  /* 0x000000010000780c */ /* 0x004fda0003f26270 */
[----:B------:R-:W-:Y:S05]  /*1770*/  @!P1 BRA `(.L_x_26) ;  /* 0x0000000000489947 */ /* 0x000fea0003800000 */
[----:B------:R-:W-:Y:S05]  /*1780*/  @!P0 BRA `(.L_x_27) ;  /* 0x0000000000048947 */ /* 0x000fea0003800000 */
[----:B------:R-:W-:Y:S01]  /*1790*/  BPT.TRAP 0x1 ;  /* 0x000000040000795c */ /* 0x000fe20000300000 */
.L_x_27:
[----:B------:R-:W2:Y:S01]  /*17a0*/  S2UR UR7, SR_CgaCtaId ;  /* 0x00000000000779c3 */ /* 0x000ea20000008800 */
[----:B------:R-:W-:Y:S01]  /*17b0*/  UISETP.LT.AND UP0, UPT, UR40, 0x1, UPT ;  /* 0x000000012800788c */ /* 0x000fe2000bf01270 */
[----:B------:R-:W-:-:S03]  /*17c0*/  ISETP.GT.U32.AND P0, PT, R19, 0x1, PT ;  /* 0x000000011300780c */ /* 0x000fc60003f04070 */
[----:B------:R-:W-:-:S04]  /*17d0*/  USEL UR6, UR40, 0x1, UP0 ;  /* 0x0000000128067887 */ /* 0x000fc80008000000 */
[----:B------:R-:W-:-:S04]  /*17e0*/  UIADD3 UR6, UR39, UR40, -UR6 ;  /* 0x0000002827067290 */ /* 0x000fc8000fffe806 */
[----:B------:R-:W-:-:S04]  /*17f0*/  UIMAD.WIDE.U32 UR4, UR6, -0x33333333, URZ ;  /* 0xcccccccd060478a5 */ /* 0x000fc8000f8e003f */
[----:B------:R-:W-:-:S03]  /*1800*/  USHF.R.U32.HI UR4, URZ, 0x2, UR5 ;  /* 0x000000023f047899 */ /* 0x000fc60008011605 */
[----:B------:R-:W-:Y:S01]  /*1810*/  UMOV UR5, 0x400 ;  /* 0x0000040000057882 */ /* 0x000fe20000000000 */
[----:B------:R-:W-:Y:S02]  /*1820*/  UIMAD UR6, UR4, -0x5, UR6 ;  /* 0xfffffffb040678a4 */ /* 0x000fe4000f8e0206 */
[----:B--2---:R-:W-:-:S04]  /*1830*/  ULEA UR5, UR7, UR5, 0x18 ;  /* 0x0000000507057291 */ /* 0x004fc8000f8ec03f */
[----:B------:R-:W-:-:S04]  /*1840*/  ULEA UR6, UR6, UR5, 0x3 ;  /* 0x0000000506067291 */ /* 0x000fc8000f8e183f */
[----:B------:R-:W-:-:S04]  /*1850*/  UIADD3 UR6, UR6, 0x28, URZ ;  /* 0x0000002806067890 */ /* 0x000fc8000fffe03f */
[----:B------:R-:W-:-:S09]  /*1860*/  UPRMT UR6, URZ, 0x654, UR6 ;  /* 0x000006543f067896 */ /* 0x000fd20008000006 */
[----:B------:R-:W-:Y:S01]  /*1870*/  SYNCS.ARRIVE.TRANS64.RED.A1T0 RZ, [UR6], RZ ;  /* 0x000000ffffff79a7 */ /* 0x000fe20008100406 */
[----:B------:R-:W-:Y:S05]  /*1880*/  @P0 BRA `(.L_x_26) ;  /* 0x0000000000040947 */ /* 0x000fea0003800000 */
[----:B------:R-:W-:Y:S01]  /*1890*/  BPT.TRAP 0x1 ;  /* 0x000000040000795c */ /* 0x000fe20000300000 */
.L_x_26:
[----:B------:R-:W2:Y:S01]  /*18a0*/  LDC R7, c[0x0][0x288] ;  /* 0x0000a200ff077b82 */ /* 0x000ea20000000800 */
[----:B01----:R-:W-:Y:S01]  /*18b0*/  SHF.R.U32.HI R3, RZ, 0x2, R18 ;  /* 0x00000002ff037819 */ /* 0x003fe20000011612 */
[----:B------:R-:W-:Y:S01]  /*18c0*/  UIADD3 UR39, UR40, UR39, URZ ;  /* 0x0000002728277290 */ /* 0x000fe2000fffe03f */
[C---:B------:R-:W-:Y:S01]  /*18d0*/  LOP3.LUT R4, R18.reuse, 0x60, RZ, 0xc0, !PT ;  /* 0x0000006012047812 */ /* 0x040fe200078ec0ff */
[----:B------:R-:W-:Y:S01]  /*18e0*/  ULDC UR7, c[0x0][0x284] ;  /* 0x0000a10000077ab9 */ /* 0x000fe20000000800 */
[----:B------:R-:W-:Y:S01]  /*18f0*/  LOP3.LUT R3, R3, 0x7, RZ, 0xc0, !PT ;  /* 0x0000000703037812 */ /* 0x000fe200078ec0ff */
[----:B------:R-:W-:Y:S01]  /*1900*/  UISETP.GT.U32.AND UP0, UPT, UR39, 0x4, UPT ;  /* 0x000000042700788c */ /* 0x000fe2000bf04070 */
[----:B------:R-:W-:Y:S01]  /*1910*/  SHF.R.U32.HI R10, RZ, 0x1, R4 ;  /* 0x00000001ff0a7819 */ /* 0x000fe20000011604 */
[----:B------:R-:W-:Y:S01]  /*1920*/  IMAD.SHL.U32 R4, R18, 0x2, RZ ;  /* 0x0000000212047824 */ /* 0x000fe200078e00ff */
[----:B------:R-:W-:Y:S01]  /*1930*/  LOP3.LUT R0, R22, 0x1, RZ, 0xc0, !PT ;  /* 0x0000000116007812 */ /* 0x000fe200078ec0ff */
[----:B------:R-:W-:Y:S01]  /*1940*/  UISETP.LT.U32.AND UP0, UPT, UR40, 0x5, UP0 ;  /* 0x000000052800788c */ /* 0x000fe20008701070 */
[----:B------:R-:W-:Y:S01]  /*1950*/  IADD3 R5, RZ, -R10, -R3 ;  /* 0x8000000aff057210 */ /* 0x000fe20007ffe803 */
[----:B------:R-:W-:Y:S01]  /*1960*/  UISETP.GE.U32.AND UP1, UPT, UR40, 0x5, UPT ;  /* 0x000000052800788c */ /* 0x000fe2000bf26070 */
[----:B------:R-:W-:Y:S01]  /*1970*/  LOP3.LUT R9, R4, 0x6, RZ, 0xc0, !PT ;  /* 0x0000000604097812 */ /* 0x000fe200078ec0ff */
[C---:B------:R-:W-:Y:S01]  /*1980*/  IMAD.SHL.U32 R6, R0.reuse, 0x40, RZ ;  /* 0x0000004000067824 */ /* 0x040fe200078e00ff */
[----:B------:R-:W-:Y:S01]  /*1990*/  SHF.R.S32.HI R21, RZ, 0x1f, R23 ;  /* 0x0000001fff157819 */ /* 0x000fe20000011417 */
[----:B------:R-:W-:Y:S01]  /*19a0*/  IMAD R11, R0, -0x40, R5 ;  /* 0xffffffc0000b7824 */ /* 0x000fe200078e0205 */
[----:B------:R-:W-:Y:S01]  /*19b0*/  LOP3.LUT R0, R18, 0x3, RZ, 0xc0, !PT ;  /* 0x0000000312007812 */ /* 0x000fe200078ec0ff */
[----:B------:R-:W-:Y:S01]  /*19c0*/  ULDC.64 UR8, c[0x0][0x5d0] ;  /* 0x0001740000087ab9 */ /* 0x000fe20000000a00 */
[----:B------:R-:W-:Y:S01]  /*19d0*/  PRMT R8, R9, 0x6540, R152 ;  /* 0x0000654009087816 */ /* 0x000fe20000000098 */
[----:B------:R-:W-:Y:S01]  /*19e0*/  IMAD.SHL.U32 R152, R152, 0x100, RZ ;  /* 0x0000010098987824 */ /* 0x000fe200078e00ff */
[----:B------:R-:W-:Y:S01]  /*19f0*/  UIMAD.WIDE.U32 UR4, UR39, -0x33333333, URZ ;  /* 0xcccccccd270478a5 */ /* 0x000fe2000f8e003f */
[----:B------:R-:W-:Y:S01]  /*1a00*/  IMAD R4, R21, UR8, RZ ;  /* 0x0000000815047c24 */ /* 0x000fe2000f8e02ff */
[----:B------:R-:W-:Y:S01]  /*1a10*/  USEL UR6, URZ, 0x1, !UP0 ;  /* 0x000000013f067887 */ /* 0x000fe2000c000000 */
[----:B--2---:R-:W-:Y:S01]  /*1a20*/  IMAD R13, R0, -0x2, R7 ;  /* 0xfffffffe000d7824 */ /* 0x004fe200078e0207 */
[----:B------:R-:W-:Y:S01]  /*1a30*/  ISETP.GE.AND P0, PT, R152, R7, PT ;  /* 0x000000079800720c */ /* 0x000fe20003f06270 */
[C---:B------:R-:W-:Y:S01]  /*1a40*/  IMAD.SHL.U32 R0, R153.reuse, 0x80, RZ ;  /* 0x0000008099007824 */ /* 0x040fe200078e00ff */
[----:B------:R-:W-:Y:S01]  /*1a50*/  SHF.R.S32.HI R9, RZ, 0x1f, R8 ;  /* 0x0000001fff097819 */ /* 0x000fe20000011408 */
[----:B------:R-:W-:Y:S01]  /*1a60*/  USHF.R.U32.HI UR4, URZ, 0x2, UR5 ;  /* 0x000000023f047899 */ /* 0x000fe20008011605 */
[----:B------:R-:W-:Y:S01]  /*1a70*/  LOP3.LUT R3, R6, 0x40, R3, 0xe2, !PT ;  /* 0x0000004006037812 */ /* 0x000fe200078ee203 */
[----:B------:R-:W-:Y:S01]  /*1a80*/  ULOP3.LUT UR38, UR38, UR6, URZ, 0x3c, !UPT ;  /* 0x0000000626267292 */ /* 0x000fe2000f8e3c3f */
[C---:B------:R-:W-:Y:S01]  /*1a90*/  ISETP.GE.OR P0, PT, R0.reuse, UR7, P0 ;  /* 0x0000000700007c0c */ /* 0x040fe20008706670 */
[----:B------:R-:W-:Y:S01]  /*1aa0*/  IMAD.WIDE R6, R153, 0x80, RZ ;  /* 0x0000008099067825 */ /* 0x000fe200078e02ff */
[----:B------:R-:W-:Y:S01]  /*1ab0*/  UIMAD UR39, UR4, -0x5, UR39 ;  /* 0xfffffffb042778a4 */ /* 0x000fe2000f8e0227 */
[----:B------:R-:W-:Y:S01]  /*1ac0*/  IADD3 R0, -R0, UR7, R11 ;  /* 0x0000000700007c10 */ /* 0x000fe2000fffe10b */
[----:B------:R-:W-:Y:S01]  /*1ad0*/  @UP1 ULOP3.LUT UR38, UR38, 0x1, UR4, 0x78, !UPT ;  /* 0x0000000126261892 */ /* 0x000fe2000f8e7804 */
[C---:B------:R-:W-:Y:S01]  /*1ae0*/  IMAD R15, R23.reuse, UR9, R4 ;  /* 0x00000009170f7c24 */ /* 0x040fe2000f8e0204 */
[----:B------:R-:W-:Y:S01]  /*1af0*/  LOP3.LUT R167, R6, R3, R10, 0xfe, !PT ;  /* 0x0000000306a77212 */ /* 0x000fe200078efe0a */
[----:B------:R-:W-:-:S04]  /*1b00*/  IMAD.WIDE.U32 R4, R23, UR8, R8 ;  /* 0x0000000817047c25 */ /* 0x000fc8000f8e0008 */
[----:B------:R-:W-:Y:S02]  /*1b10*/  IMAD.IADD R5, R5, 0x1, R15 ;  /* 0x0000000105057824 */ /* 0x000fe400078e020f */
[----:B------:R-:W-:Y:S02]  /*1b20*/  IMAD.IADD R3, R13, 0x1, -R152 ;  /* 0x000000010d037824 */ /* 0x000fe400078e0a98 */
[----:B------:R-:W-:Y:S01]  /*1b30*/  IMAD.MOV.U32 R153, RZ, RZ, -0x1 ;  /* 0xffffffffff997424 */ /* 0x000fe200078e00ff */
[----:B------:R-:W-:Y:S06]  /*1b40*/  @P0 BRA `(.L_x_28) ;  /* 0x0000007800dc0947 */ /* 0x000fec0003800000 */
[----:B------:R-:W0:Y:S01]  /*1b50*/  LDC.64 R10, c[0x0][0x5c8] ;  /* 0x00017200ff0a7b82 */ /* 0x000e220000000a00 */
[----:B-----5:R-:W-:Y:S01]  /*1b60*/  FSETP.NEU.AND P0, PT, R155, RZ, PT ;  /* 0x000000ff9b00720b */ /* 0x020fe20003f0d000 */
[----:B------:R-:W-:Y:S01]  /*1b70*/  BSSY B0, `(.L_x_28) ;  /* 0x00007b4000007945 */ /* 0x000fe20003800000 */
[----:B------:R-:W-:-:S04]  /*1b80*/  ISETP.GT.AND P2, PT, R3, RZ, PT ;  /* 0x000000ff0300720c */ /* 0x000fc80003f44270 */
[----:B------:R-:W-:Y:S01]  /*1b90*/  ISETP.GT.AND P1, PT, R0, RZ, P2 ;  /* 0x000000ff0000720c */ /* 0x000fe20001724270 */
[-C--:B0-----:R-:W-:Y:S02]  /*1ba0*/  IMAD R12, R7, R10.reuse, RZ ;  /* 0x0000000a070c7224 */ /* 0x081fe400078e02ff */
[----:B------:R-:W-:-:S04]  /*1bb0*/  IMAD.WIDE.U32 R160, R167, R10, R4 ;  /* 0x0000000aa7a07225 */ /* 0x000fc800078e0004 */
[----:B------:R-:W-:-:S04]  /*1bc0*/  IMAD R5, R167, R11, R12 ;  /* 0x0000000ba7057224 */ /* 0x000fc800078e020c */
[----:B------:R-:W-:Y:S01]  /*1bd0*/  IMAD.IADD R169, R161, 0x1, R5 ;  /* 0x00000001a1a97824 */ /* 0x000fe200078e0205 */
[----:B------:R-:W-:Y:S06]  /*1be0*/  @!P0 BRA `(.L_x_29) ;  /* 0x0000005400988947 */ /* 0x000fec0003800000 */
[----:B------:R-:W0:Y:S01]  /*1bf0*/  LDC.64 R14, c[0x0][0x5b8] ;  /* 0x00016e00ff0e7b82 */ /* 0x000e220000000a00 */
[----:B------:R-:W-:-:S07]  /*1c00*/  ULDC.64 UR4, c[0x0][0x5c0] ;  /* 0x0001700000047ab9 */ /* 0x000fce0000000a00 */
[----:B------:R-:W1:Y:S08]  /*1c10*/  LDC.64 R164, c[0x0][0x5b0] ;  /* 0x00016c00ffa47b82 */ /* 0x000e700000000a00 */
[----:B------:R-:W2:Y:S01]  /*1c20*/  LDC.64 R12, c[0x0][0x5a8] ;  /* 0x00016a00ff0c7b82 */ /* 0x000ea20000000a00 */
[-C--:B0-----:R-:W-:Y:S02]  /*1c30*/  IMAD R4, R21, R14.reuse, RZ ;  /* 0x0000000e15047224 */ /* 0x081fe400078e02ff */
[----:B------:R-:W-:-:S04]  /*1c40*/  IMAD.WIDE.U32 R162, R23, R14, R8 ;  /* 0x0000000e17a27225 */ /* 0x000fc800078e0008 */
[----:B------:R-:W-:Y:S02]  /*1c50*/  IMAD R159, R23, R15, R4 ;  /* 0x0000000f179f7224 */ /* 0x000fe400078e0204 */
[-C--:B-1----:R-:W-:Y:S02]  /*1c60*/  IMAD R6, R7, R164.reuse, RZ ;  /* 0x000000a407067224 */ /* 0x082fe400078e02ff */
[----:B------:R-:W-:Y:S02]  /*1c70*/  IMAD.IADD R21, R163, 0x1, R159 ;  /* 0x00000001a3157824 */ /* 0x000fe400078e029f */
[----:B------:R-:W-:Y:S02]  /*1c80*/  IMAD.MOV.U32 R20, RZ, RZ, R162 ;  /* 0x000000ffff147224 */ /* 0x000fe400078e00a2 */
[C---:B------:R-:W-:Y:S02]  /*1c90*/  IMAD R161, R167.reuse, R165, R6 ;  /* 0x000000a5a7a17224 */ /* 0x040fe400078e0206 */
[----:B------:R-:W-:-:S04]  /*1ca0*/  IMAD.WIDE.U32 R4, R167, R164, R20 ;  /* 0x000000a4a7047225 */ /* 0x000fc800078e0014 */
[----:B------:R-:W-:Y:S01]  /*1cb0*/  IMAD.IADD R5, R5, 0x1, R161 ;  /* 0x0000000105057824 */ /* 0x000fe200078e02a1 */
[----:B--2---:R-:W-:-:S04]  /*1cc0*/  LEA R6, P0, R4, R12, 0x1 ;  /* 0x0000000c04067211 */ /* 0x004fc800078008ff */
[----:B------:R-:W-:-:S05]  /*1cd0*/  LEA.HI.X R7, R4, R13, R5, 0x1, P0 ;  /* 0x0000000d04077211 */ /* 0x000fca00000f0c05 */
[----:B------:R0:W2:Y:S01]  /*1ce0*/  @P1 LDG.E.LTC128B.U16 R15, desc[UR36][R6.64] ;  /* 0x00000024060f1981 */ /* 0x0000a2000c1e1520 */
[----:B------:R-:W-:Y:S01]  /*1cf0*/  IMAD.WIDE.U32 R156, R167, R164, R8 ;  /* 0x000000a4a79c7225 */ /* 0x000fe200078e0008 */
[----:B------:R-:W-:Y:S03]  /*1d00*/  BSSY B1, `(.L_x_30) ;  /* 0x0000013000017945 */ /* 0x000fe60003800000 */
[----:B------:R-:W-:Y:S02]  /*1d10*/  IMAD.IADD R157, R161, 0x1, R157 ;  /* 0x00000001a19d7824 */ /* 0x000fe400078e029d */
[----:B------:R-:W-:-:S04]  /*1d20*/  IMAD.WIDE.U32 R156, R23, R14, R156 ;  /* 0x0000000e179c7225 */ /* 0x000fc800078e009c */
[----:B0-----:R-:W-:Y:S01]  /*1d30*/  IMAD.IADD R7, R159, 0x1, R157 ;  /* 0x000000019f077824 */ /* 0x001fe200078e029d */
[----:B------:R-:W-:Y:S02]  /*1d40*/  LEA R6, P4, R156, R12, 0x1 ;  /* 0x0000000c9c067211 */ /* 0x000fe400078808ff */
[----:B------:R-:W-:Y:S02]  /*1d50*/  SHF.L.U64.HI R157, R164, 0x3, R165 ;  /* 0x00000003a49d7819 */ /* 0x000fe400000102a5 */
[----:B------:R-:W-:Y:S01]  /*1d60*/  LEA.HI.X R7, R156, R13, R7, 0x1, P4 ;  /* 0x0000000d9c077211 */ /* 0x000fe200020f0c07 */
[----:B------:R-:W-:Y:S02]  /*1d70*/  IMAD.SHL.U32 R156, R164, 0x8, RZ ;  /* 0x00000008a49c7824 */ /* 0x000fe400078e00ff */
[----:B--2---:R-:W-:-:S04]  /*1d80*/  IMAD.U32 R4, R15, 0x10000, RZ ;  /* 0x000100000f047824 */ /* 0x004fc800078e00ff */
[----:B------:R-:W-:Y:S01]  /*1d90*/  FMUL R5, R4, R155 ;  /* 0x0000009b04057220 */ /* 0x000fe20000400000 */
[----:B------:R-:W-:-:S03]  /*1da0*/  LEA R4, P0, R160, UR4, 0x1 ;  /* 0x00000004a0047c11 */ /* 0x000fc6000f8008ff */
[----:B------:R-:W-:Y:S01]  /*1db0*/  FFMA R24, R24, R154, R5 ;  /* 0x0000009a18187223 */ /* 0x000fe20000000005 */
[----:B------:R-:W-:Y:S02]  /*1dc0*/  LEA.HI.X R5, R160, UR5, R169, 0x1, P0 ;  /* 0x00000005a0057c11 */ /* 0x000fe400080f0ca9 */
[----:B------:R-:W-:Y:S02]  /*1dd0*/  ISETP.GT.AND P0, PT, R3, 0x1, PT ;  /* 0x000000010300780c */ /* 0x000fe40003f04270 */
[----:B------:R-:W-:Y:S02]  /*1de0*/  F2FP.BF16.F32.PACK_AB R24, RZ, R24 ;  /* 0x00000018ff18723e */ /* 0x000fe400000010ff */
[----:B------:R-:W-:-:S03]  /*1df0*/  ISETP.GT.AND P3, PT, R0, RZ, P0 ;  /* 0x000000ff0000720c */ /* 0x000fc60000764270 */
[----:B------:R0:W-:Y:S10]  /*1e00*/  @P1 STG.E.U16 desc[UR36][R4.64], R24 ;  /* 0x0000001804001986 */ /* 0x0001f4000c101524 */
[----:B------:R-:W-:Y:S05]  /*1e10*/  @!P3 BRA `(.L_x_31) ;  /* 0x000000000004b947 */ /* 0x000fea0003800000 */
[----:B------:R1:W5:Y:S02]  /*1e20*/  LDG.E.LTC128B.U16 R15, desc[UR36][R6.64+0x2] ;  /* 0x00000224060f7981 */ /* 0x000364000c1e1520 */
.L_x_31:
[----:B------:R-:W-:Y:S05]  /*1e30*/  BSYNC B1 ;  /* 0x0000000000017941 */ /* 0x000fea0003800000 */
.L_x_30:
[----:B-----5:R-:W-:Y:S01]  /*1e40*/  IMAD.U32 R20, R15, 0x10000, RZ ;  /* 0x000100000f147824 */ /* 0x020fe200078e00ff */
[----:B------:R-:W-:Y:S01]  /*1e50*/  ISETP.GT.AND P2, PT, R0, 0x8, P2 ;  /* 0x000000080000780c */ /* 0x000fe20001744270 */
[----:B------:R-:W-:Y:S01]  /*1e60*/  IMAD.WIDE.U32 R156, R167, R164, R156 ;  /* 0x000000a4a79c7225 */ /* 0x000fe200078e009c */
[----:B------:R-:W-:-:S03]  /*1e70*/  PRMT R152, R15, 0x7610, R152 ;  /* 0x000076100f987816 */ /* 0x000fc60000000098 */
[----:B------:R-:W-:Y:S01]  /*1e80*/  FMUL R20, R20, R155 ;  /* 0x0000009b14147220 */ /* 0x000fe20000400000 */
[----:B------:R-:W-:Y:S01]  /*1e90*/  IMAD.IADD R161, R161, 0x1, R157 ;  /* 0x00000001a1a17824 */ /* 0x000fe200078e029d */
[----:B------:R-:W-:Y:S02]  /*1ea0*/  IADD3 R162, P1, R162, R156, RZ ;  /* 0x0000009ca2a27210 */ /* 0x000fe40007f3e0ff */
[----:B------:R-:W-:-:S03]  /*1eb0*/  FFMA R25, R25, R154, R20 ;  /* 0x0000009a19197223 */ /* 0x000fc60000000014 */
[----:B------:R-:W-:Y:S02]  /*1ec0*/  IMAD.X R21, R161, 0x1, R21, P1 ;  /* 0x00000001a1157824 */ /* 0x000fe400008e0615 */
[----:B------:R-:W-:Y:S02]  /*1ed0*/  F2FP.BF16.F32.PACK_AB R25, RZ, R25 ;  /* 0x00000019ff19723e */ /* 0x000fe400000010ff */
[C---:B------:R-:W-:Y:S02]  /*1ee0*/  LEA R20, P1, R162.reuse, R12, 0x1 ;  /* 0x0000000ca2147211 */ /* 0x040fe400078208ff */
[----:B------:R-:W-:Y:S02]  /*1ef0*/  PRMT R157, R25, 0x7610, R157 ;  /* 0x00007610199d7816 */ /* 0x000fe4000000009d */
[----:B------:R-:W-:-:S03]  /*1f00*/  LEA.HI.X R21, R162, R13, R21, 0x1, P1 ;  /* 0x0000000da2157211 */ /* 0x000fc600008f0c15 */
[----:B------:R2:W-:Y:S04]  /*1f10*/  @P3 STG.E.U16 desc[UR36][R4.64+0x2], R157 ;  /* 0x0000029d04003986 */ /* 0x0005e8000c101524 */
[----:B------:R-:W0:Y:S01]  /*1f20*/  @P2 LDG.E.LTC128B.U16 R152, desc[UR36][R20.64] ;  /* 0x0000002414982981 */ /* 0x000e22000c1e1520 */
[----:B------:R-:W-:Y:S01]  /*1f30*/  IADD3 R8, P1, R8, R156, RZ ;  /* 0x0000009c08087210 */ /* 0x000fe20007f3e0ff */
[----:B------:R-:W-:Y:S01]  /*1f40*/  BSSY B1, `(.L_x_32) ;  /* 0x0000011000017945 */ /* 0x000fe20003800000 */
[----:B------:R-:W-:Y:S02]  /*1f50*/  SHF.L.U64.HI R11, R10, 0x4, R11 ;  /* 0x000000040a0b7819 */ /* 0x000fe4000001020b */
[----:B------:R-:W-:Y:S01]  /*1f60*/  ISETP.GT.AND P0, PT, R0, 0x8, P0 ;  /* 0x000000080000780c */ /* 0x000fe20000704270 */
[----:B------:R-:W-:Y:S01]  /*1f70*/  IMAD.X R9, R9, 0x1, R161, P1 ;  /* 0x0000000109097824 */ /* 0x000fe200008e06a1 */
[----:B------:R-:W-:Y:S01]  /*1f80*/  LEA R10, P1, R10, R4, 0x4 ;  /* 0x000000040a0a7211 */ /* 0x000fe200078220ff */
[----:B------:R-:W-:-:S04]  /*1f90*/  IMAD.WIDE.U32 R14, R23, R14, R8 ;  /* 0x0000000e170e7225 */ /* 0x000fc800078e0008 */
[----:B------:R-:W-:Y:S01]  /*1fa0*/  IMAD.X R11, R11, 0x1, R5, P1 ;  /* 0x000000010b0b7824 */ /* 0x000fe200008e0605 */
[----:B------:R-:W-:Y:S01]  /*1fb0*/  LEA R8, P3, R14, R12, 0x1 ;  /* 0x0000000c0e087211 */ /* 0x000fe200078608ff */
[----:B------:R-:W-:-:S05]  /*1fc0*/  IMAD.IADD R9, R159, 0x1, R15 ;  /* 0x000000019f097824 */ /* 0x000fca00078e020f */
[----:B------:R-:W-:Y:S01]  /*1fd0*/  LEA.HI.X R9, R14, R13, R9, 0x1, P3 ;  /* 0x0000000d0e097211 */ /* 0x000fe200018f0c09 */
[----:B0-----:R-:W-:-:S04]  /*1fe0*/  IMAD.U32 R24, R152, 0x10000, RZ ;  /* 0x0001000098187824 */ /* 0x001fc800078e00ff */
[----:B------:R-:W-:-:S04]  /*1ff0*/  FMUL R25, R24, R155 ;  /* 0x0000009b18197220 */ /* 0x000fc80000400000 */
[----:B------:R-:W-:-:S05]  /*2000*/  FFMA R25, R26, R154, R25 ;  /* 0x0000009a1a197223 */ /* 0x000fca0000000019 */
[----:B------:R-:W-:-:S05]  /*2010*/  F2FP.BF16.F32.PACK_AB R25, RZ, R25 ;  /* 0x00000019ff19723e */ /* 0x000fca00000010ff */
[----:B------:R2:W-:Y:S01]  /*2020*/  @P2 STG.E.U16 desc[UR36][R10.64], R25 ;  /* 0x000000190a002986 */ /* 0x0005e2000c101524 */
[----:B------:R-:W-:Y:S05]  /*2030*/  @!P0 BRA `(.L_x_33) ;  /* 0x0000000000048947 */ /* 0x000fea0003800000 */
[----:B------:R0:W5:Y:S02]  /*2040*/  LDG.E.LTC128B.U16 R152, desc[UR36][R8.64+0x2] ;  /* 0x0000022408987981 */ /* 0x000164000c1e1520 */
.L_x_33:
[----:B------:R-:W-:Y:S05]  /*2050*/  BSYNC B1 ;  /* 0x0000000000017941 */ /* 0x000fea0003800000 */
.L_x_32:
[----:B-----5:R-:W-:Y:S01]  /*2060*/  IMAD.U32 R12, R152, 0x10000, RZ ;  /* 0x00010000980c7824 */ /* 0x020fe200078e00ff */
[----:B------:R-:W-:Y:S01]  /*2070*/  ISETP.GT.AND P1, PT, R3, 0x8, PT ;  /* 0x000000080300780c */ /* 0x000fe20003f24270 */
[----:B------:R-:W-:Y:S02]  /*2080*/  BSSY B1, `(.L_x_34) ;  /* 0x0000008000017945 */ /* 0x000fe40003800000 */
[----:B------:R-:W-:Y:S01]  /*2090*/  FMUL R12, R12, R155 ;  /* 0x0000009b0c0c7220 */ /* 0x000fe20000400000 */
[----:B------:R-:W-:-:S03]  /*20a0*/  ISETP.GT.AND P2, PT, R0, RZ, P1 ;  /* 0x000000ff0000720c */ /* 0x000fc60000f44270 */
[----:B------:R-:W-:-:S05]  /*20b0*/  FFMA R12, R27, R154, R12 ;  /* 0x0000009a1b0c7223 */ /* 0x000fca000000000c */
[----:B------:R-:W-:-:S05]  /*20c0*/  F2FP.BF16.F32.PACK_AB R12, RZ, R12 ;  /* 0x0000000cff0c723e */ /* 0x000fca00000010ff */
[----:B------:R3:W-:Y:S01]  /*20d0*/  @P0 STG.E.U16 desc[UR36][R10.64+0x2], R12 ;  /* 0x0000020c0a000986 */ /* 0x0007e2000c101524 */
[----:B------:R-:W-:Y:S05]  /*20e0*/  @!P2 BRA `(.L_x_35) ;  /* 0x000000000004a947 */ /* 0x000fea0003800000 */
[----:B------:R4:W5:Y:S02]  /*20f0*/  LDG.E.LTC128B.U16 R152, desc[UR36][R6.64+0x10] ;  /* 0x0000102406987981 */ /* 0x000964000c1e1520 */
.L_x_35:
[----:B------:R-:W-:Y:S05]  /*2100*/  BSYNC B1 ;  /* 0x0000000000017941 */ /* 0x000fea0003800000 */
.L_x_34:
[----:B---3-5:R-:W-:Y:S01]  /*2110*/  IMAD.U32 R12, R152, 0x10000, RZ ;  /* 0x00010000980c7824 */ /* 0x028fe200078e00ff */
        /* <DEDUP_REMOVED lines=9> */
.L_x_37:
[----:B------:R-:W-:Y:S05]  /*21b0*/  BSYNC B1 ;  /* 0x0000000000017941 */ /* 0x000fea0003800000 */
.L_x_36:
[----:B-----5:R-:W-:Y:S01]  /*21c0*/  IMAD.U32 R12, R152, 0x10000, RZ ;  /* 0x00010000980c7824 */ /* 0x020fe200078e00ff */
[----:B------:R-:W-:Y:S01]  /*21d0*/  ISETP.GT.AND P1, PT, R0, 0x8, P1 ;  /* 0x000000080000780c */ /* 0x000fe20000f24270 */
[----:B------:R-:W-:Y:S02]  /*21e0*/  BSSY B1, `(.L_x_38) ;  /* 0x0000007000017945 */ /* 0x000fe40003800000 */
[----:B------:R-:W-:-:S04]  /*21f0*/  FMUL R12, R12, R155 ;  /* 0x0000009b0c0c7220 */ /* 0x000fc80000400000 */
[----:B------:R-:W-:-:S05]  /*2200*/  FFMA R12, R29, R154, R12 ;  /* 0x0000009a1d0c7223 */ /* 0x000fca000000000c */
[----:B------:R-:W-:-:S05]  /*2210*/  F2FP.BF16.F32.PACK_AB R12, RZ, R12 ;  /* 0x0000000cff0c723e */ /* 0x000fca00000010ff */
[----:B------:R0:W-:Y:S01]  /*2220*/  @P3 STG.E.U16 desc[UR36][R4.64+0x12], R12 ;  /* 0x0000120c04003986 */ /* 0x0001e2000c101524 */
[----:B------:R-:W-:Y:S05]  /*2230*/  @!P1 BRA `(.L_x_39) ;  /* 0x0000000000049947 */ /* 0x000fea0003800000 */
[----:B------:R0:W5:Y:S02]  /*2240*/  LDG.E.LTC128B.U16 R152, desc[UR36][R8.64+0x10] ;  /* 0x0000102408987981 */ /* 0x000164000c1e1520 */
.L_x_39:
[----:B------:R-:W-:Y:S05]  /*2250*/  BSYNC B1 ;  /* 0x0000000000017941 */ /* 0x000fea0003800000 */
.L_x_38:
[----:B0----5:R-:W-:Y:S01]  /*2260*/  IMAD.U32 R12, R152, 0x10000, RZ ;  /* 0x00010000980c7824 */ /* 0x021fe200078e00ff */
[----:B------:R-:W-:Y:S01]  /*2270*/  ISETP.GT.AND P0, PT, R0, 0x8, P0 ;  /* 0x000000080000780c */ /* 0x000fe20000704270 */
[----:B------:R-:W-:Y:S02]  /*2280*/  BSSY B1, `(.L_x_40) ;  /* 0x0000007000017945 */ /* 0x000fe40003800000 */
[----:B---3--:R-:W-:-:S04]  /*2290*/  FMUL R13, R12, R155 ;  /* 0x0000009b0c0d7220 */ /* 0x008fc80000400000 */
[----:B------:R-:W-:-:S05]  /*22a0*/  FFMA R13, R30, R154, R13 ;  /* 0x0000009a1e0d7223 */ /* 0x000fca000000000d */
[----:B------:R-:W-:-:S05]  /*22b0*/  F2FP.BF16.F32.PACK_AB R13, RZ, R13 ;  /* 0x0000000dff0d723e */ /* 0x000fca00000010ff */
[----:B------:R0:W-:Y:S01]  /*22c0*/  @P1 STG.E.U16 desc[UR36][R10.64+0x10], R13 ;  /* 0x0000100d0a001986 */ /* 0x0001e2000c101524 */
[----:B------:R-:W-:Y:S05]  /*22d0*/  @!P0 BRA `(.L_x_41) ;  /* 0x0000000000048947 */ /* 0x000fea0003800000 */
[----:B------:R3:W5:Y:S02]  /*22e0*/  LDG.E.LTC128B.U16 R152, desc[UR36][R8.64+0x12] ;  /* 0x0000122408987981 */ /* 0x000764000c1e1520 */
.L_x_41:
[----:B------:R-:W-:Y:S05]  /*22f0*/  BSYNC B1 ;  /* 0x0000000000017941 */ /* 0x000fea0003800000 */
.L_x_40:
        /* <DEDUP_REMOVED lines=10> */
.L_x_43:
[----:B------:R-:W-:Y:S05]  /*23a0*/  BSYNC B1 ;  /* 0x0000000000017941 */ /* 0x000fea0003800000 */
.L_x_42:
[----:B0----5:R-:W-:Y:S01]  /*23b0*/  IMAD.U32 R12, R152, 0x10000, RZ ;  /* 0x00010000980c7824 */ /* 0x021fe200078e00ff */
        /* <DEDUP_REMOVED lines=9> */
.L_x_45:
[----:B------:R-:W-:Y:S05]  /*2450*/  BSYNC B1 ;  /* 0x0000000000017941 */ /* 0x000fea0003800000 */
.L_x_44:
        /* <DEDUP_REMOVED lines=9> */
.L_x_47:
[----:B------:R-:W-:Y:S05]  /*24f0*/  BSYNC B1 ;  /* 0x0000000000017941 */ /* 0x000fea0003800000 */
.L_x_46:
[----:B0----5:R-:W-:Y:S01]  /*2500*/  IMAD.U32 R12, R152, 0x10000, RZ ;  /* 0x00010000980c7824 */ /* 0x021fe200078e00ff */
        /* <DEDUP_REMOVED lines=8> */
.L_x_49:
[----:B------:R-:W-:Y:S05]  /*2590*/  BSYNC B1 ;  /* 0x0000000000017941 */ /* 0x000fea0003800000 */
.L_x_48:
        /* <DEDUP_REMOVED lines=10> */
.L_x_51:
[----:B------:R-:W-:Y:S05]  /*2640*/  BSYNC B1 ;  /* 0x0000000000017941 */ /* 0x000fea0003800000 */
.L_x_50:
        /* <DEDUP_REMOVED lines=10> */
.L_x_53:
[----:B------:R-:W-:Y:S05]  /*26f0*/  BSYNC B1 ;  /* 0x0000000000017941 */ /* 0x000fea0003800000 */
.L_x_52:
        /* <DEDUP_REMOVED lines=9> */
.L_x_55:
[----:B------:R-:W-:Y:S05]  /*2790*/  BSYNC B1 ;  /* 0x0000000000017941 */ /* 0x000fea0003800000 */
.L_x_54:
        /* <DEDUP_REMOVED lines=9> */
.L_x_57:
[----:B------:R-:W-:Y:S05]  /*2830*/  BSYNC B1 ;  /* 0x0000000000017941 */ /* 0x000fea0003800000 */
.L_x_56:
        /* <DEDUP_REMOVED lines=10> */
.L_x_59:
[----:B------:R-:W-:Y:S05]  /*28e0*/  BSYNC B1 ;  /* 0x0000000000017941 */ /* 0x000fea0003800000 */
.L_x_58:
        /* <DEDUP_REMOVED lines=10> */
.L_x_61:
[----:B------:R-:W-:Y:S05]  /*2990*/  BSYNC B1 ;  /* 0x0000000000017941 */ /* 0x000fea0003800000 */
.L_x_60:
        /* <DEDUP_REMOVED lines=9> */
.L_x_63:
[----:B------:R-:W-:Y:S05]  /*2a30*/  BSYNC B1 ;  /* 0x0000000000017941 */ /* 0x000fea0003800000 */
.L_x_62:
        /* <DEDUP_REMOVED lines=9> */
.L_x_65:
[----:B------:R-:W-:Y:S05]  /*2ad0*/  BSYNC B1 ;  /* 0x0000000000017941 */ /* 0x000fea0003800000 */
.L_x_64:
        /* <DEDUP_REMOVED lines=10> */
.L_x_67:
[----:B------:R-:W-:Y:S05]  /*2b80*/  BSYNC B1 ;  /* 0x0000000000017941 */ /* 0x000fea0003800000 */
.L_x_66:
        /* <DEDUP_REMOVED lines=10> */
.L_x_69:
[----:B------:R-:W-:Y:S05]  /*2c30*/  BSYNC B1 ;  /* 0x0000000000017941 */ /* 0x000fea0003800000 */
.L_x_68:
        /* <DEDUP_REMOVED lines=9> */
.L_x_71:
[----:B------:R-:W-:Y:S05]  /*2cd0*/  BSYNC B1 ;  /* 0x0000000000017941 */ /* 0x000fea0003800000 */
.L_x_70:
        /* <DEDUP_REMOVED lines=9> */
.L_x_73:
[----:B------:R-:W-:Y:S05]  /*2d70*/  BSYNC B1 ;  /* 0x0000000000017941 */ /* 0x000fea0003800000 */
.L_x_72:
        /* <DEDUP_REMOVED lines=10> */
.L_x_75:
[----:B------:R-:W-:Y:S05]  /*2e20*/  BSYNC B1 ;  /* 0x0000000000017941 */ /* 0x000fea0003800000 */
.L_x_74:
        /* <DEDUP_REMOVED lines=10> */
.L_x_77:
[----:B------:R-:W-:Y:S05]  /*2ed0*/  BSYNC B1 ;  /* 0x0000000000017941 */ /* 0x000fea0003800000 */
.L_x_76:
        /* <DEDUP_REMOVED lines=9> */
.L_x_79:
[----:B------:R-:W-:Y:S05]  /*2f70*/  BSYNC B1 ;  /* 0x0000000000017941 */ /* 0x000fea0003800000 */
.L_x_78:
        /* <DEDUP_REMOVED lines=9> */
.L_x_81:
[----:B------:R-:W-:Y:S05]  /*3010*/  BSYNC B1 ;  /* 0x0000000000017941 */ /* 0x000fea0003800000 */
.L_x_80:
        /* <DEDUP_REMOVED lines=10> */
.L_x_83:
[----:B------:R-:W-:Y:S05]  /*30c0*/  BSYNC B1 ;  /* 0x0000000000017941 */ /* 0x000fea0003800000 */
.L_x_82:
        /* <DEDUP_REMOVED lines=10> */
.L_x_85:
[----:B------:R-:W-:Y:S05]  /*3170*/  BSYNC B1 ;  /* 0x0000000000017941 */ /* 0x000fea0003800000 */
.L_x_84:
        /* <DEDUP_REMOVED lines=9> */
.L_x_87:
[----:B------:R-:W-:Y:S05]  /*3210*/  BSYNC B1 ;  /* 0x0000000000017941 */ /* 0x000fea0003800000 */
.L_x_86:
        /* <DEDUP_REMOVED lines=9> */
.L_x_89:
[----:B------:R-:W-:Y:S05]  /*32b0*/  BSYNC B1 ;  /* 0x0000000000017941 */ /* 0x000fea0003800000 */
.L_x_88:
        /* <DEDUP_REMOVED lines=10> */
.L_x_91:
[----:B------:R-:W-:Y:S05]  /*3360*/  BSYNC B1 ;  /* 0x0000000000017941 */ /* 0x000fea0003800000 */
.L_x_90:
        /* <DEDUP_REMOVED lines=10> */
.L_x_93:
[----:B------:R-:W-:Y:S05]  /*3410*/  BSYNC B1 ;  /* 0x0000000000017941 */ /* 0x000fea0003800000 */
.L_x_92:
        /* <DEDUP_REMOVED lines=9> */
.L_x_95:
[----:B------:R-:W-:Y:S05]  /*34b0*/  BSYNC B1 ;  /* 0x0000000000017941 */ /* 0x000fea0003800000 */
.L_x_94:
        /* <DEDUP_REMOVED lines=9> */
.L_x_97:
[----:B------:R-:W-:Y:S05]  /*3550*/  BSYNC B1 ;  /* 0x0000000000017941 */ /* 0x000fea0003800000 */
.L_x_96:
        /* <DEDUP_REMOVED lines=10> */
.L_x_99:
[----:B------:R-:W-:Y:S05]  /*3600*/  BSYNC B1 ;  /* 0x0000000000017941 */ /* 0x000fea0003800000 */
.L_x_98:
        /* <DEDUP_REMOVED lines=10> */
.L_x_101:
[----:B------:R-:W-:Y:S05]  /*36b0*/  BSYNC B1 ;  /* 0x0000000000017941 */ /* 0x000fea0003800000 */
.L_x_100:
        /* <DEDUP_REMOVED lines=9> */
.L_x_103:
[----:B------:R-:W-:Y:S05]  /*3750*/  BSYNC B1 ;  /* 0x0000000000017941 */ /* 0x000fea0003800000 */
.L_x_102:
        /* <DEDUP_REMOVED lines=9> */
.L_x_105:
[----:B------:R-:W-:Y:S05]  /*37f0*/  BSYNC B1 ;  /* 0x0000000000017941 */ /* 0x000fea0003800000 */
.L_x_104:
        /* <DEDUP_REMOVED lines=10> */
.L_x_107:
[----:B------:R-:W-:Y:S05]  /*38a0*/  BSYNC B1 ;  /* 0x0000000000017941 */ /* 0x000fea0003800000 */
.L_x_106:
        /* <DEDUP_REMOVED lines=10> */
.L_x_109:
[----:B------:R-:W-:Y:S05]  /*3950*/  BSYNC B1 ;  /* 0x0000000000017941 */ /* 0x000fea0003800000 */
.L_x_108:
        /* <DEDUP_REMOVED lines=9> */
.L_x_111:
[----:B------:R-:W-:Y:S05]  /*39f0*/  BSYNC B1 ;  /* 0x0000000000017941 */ /* 0x000fea0003800000 */
.L_x_110:
        /* <DEDUP_REMOVED lines=9> */
.L_x_113:
[----:B------:R-:W-:Y:S05]  /*3a90*/  BSYNC B1 ;  /* 0x0000000000017941 */ /* 0x000fea0003800000 */
.L_x_112:
        /* <DEDUP_REMOVED lines=10> */
.L_x_115:
[----:B------:R-:W-:Y:S05]  /*3b40*/  BSYNC B1 ;  /* 0x0000000000017941 */ /* 0x000fea0003800000 */
.L_x_114:
        /* <DEDUP_REMOVED lines=10> */
.L_x_117:
[----:B------:R-:W-:Y:S05]  /*3bf0*/  BSYNC B1 ;  /* 0x0000000000017941 */ /* 0x000fea0003800000 */
.L_x_116:
        /* <DEDUP_REMOVED lines=9> */
.L_x_119:
[----:B------:R-:W-:Y:S05]  /*3c90*/  BSYNC B1 ;  /* 0x0000000000017941 */ /* 0x000fea0003800000 */
.L_x_118:
        /* <DEDUP_REMOVED lines=9> */
.L_x_121:
[----:B------:R-:W-:Y:S05]  /*3d30*/  BSYNC B1 ;  /* 0x0000000000017941 */ /* 0x000fea0003800000 */
.L_x_120:
        /* <DEDUP_REMOVED lines=10> */
.L_x_123:
[----:B------:R-:W-:Y:S05]  /*3de0*/  BSYNC B1 ;  /* 0x0000000000017941 */ /* 0x000fea0003800000 */
.L_x_122:
        /* <DEDUP_REMOVED lines=10> */
.L_x_125:
[----:B------:R-:W-:Y:S05]  /*3e90*/  BSYNC B1 ;  /* 0x0000000000017941 */ /* 0x000fea0003800000 */
.L_x_124:
        /* <DEDUP_REMOVED lines=9> */
.L_x_127:
[----:B------:R-:W-:Y:S05]  /*3f30*/  BSYNC B1 ;  /* 0x0000000000017941 */ /* 0x000fea0003800000 */
.L_x_126:
        /* <DEDUP_REMOVED lines=9> */
.L_x_129:
[----:B------:R-:W-:Y:S05]  /*3fd0*/  BSYNC B1 ;  /* 0x0000000000017941 */ /* 0x000fea0003800000 */
.L_x_128:
        /* <DEDUP_REMOVED lines=10> */
.L_x_131:
[----:B------:R-:W-:Y:S05]  /*4080*/  BSYNC B1 ;  /* 0x0000000000017941 */ /* 0x000fea0003800000 */
.L_x_130:
        /* <DEDUP_REMOVED lines=10> */
.L_x_133:
[----:B------:R-:W-:Y:S05]  /*4130*/  BSYNC B1 ;  /* 0x0000000000017941 */ /* 0x000fea0003800000 */
.L_x_132:
        /* <DEDUP_REMOVED lines=9> */
.L_x_135:
[----:B------:R-:W-:Y:S05]  /*41d0*/  BSYNC B1 ;  /* 0x0000000000017941 */ /* 0x000fea0003800000 */
.L_x_134:
        /* <DEDUP_REMOVED lines=9> */
.L_x_137:
[----:B------:R-:W-:Y:S05]  /*4270*/  BSYNC B1 ;  /* 0x0000000000017941 */ /* 0x000fea0003800000 */
.L_x_136:
        /* <DEDUP_REMOVED lines=10> */
.L_x_139:
[----:B------:R-:W-:Y:S05]  /*4320*/  BSYNC B1 ;  /* 0x0000000000017941 */ /* 0x000fea0003800000 */
.L_x_138:
        /* <DEDUP_REMOVED lines=10> */
.L_x_141:
[----:B------:R-:W-:Y:S05]  /*43d0*/  BSYNC B1 ;  /* 0x0000000000017941 */ /* 0x000fea0003800000 */
.L_x_140:
        /* <DEDUP_REMOVED lines=9> */
.L_x_143:
[----:B------:R-:W-:Y:S05]  /*4470*/  BSYNC B1 ;  /* 0x0000000000017941 */ /* 0x000fea0003800000 */
.L_x_142:
        /* <DEDUP_REMOVED lines=9> */
.L_x_145:
[----:B------:R-:W-:Y:S05]  /*4510*/  BSYNC B1 ;  /* 0x0000000000017941 */ /* 0x000fea0003800000 */
.L_x_144:
        /* <DEDUP_REMOVED lines=10> */
.L_x_147:
[----:B------:R-:W-:Y:S05]  /*45c0*/  BSYNC B1 ;  /* 0x0000000000017941 */ /* 0x000fea0003800000 */
.L_x_146:
        /* <DEDUP_REMOVED lines=10> */
.L_x_149:
[----:B------:R-:W-:Y:S05]  /*4670*/  BSYNC B1 ;  /* 0x0000000000017941 */ /* 0x000fea0003800000 */
.L_x_148:
        /* <DEDUP_REMOVED lines=9> */
.L_x_151:
[----:B------:R-:W-:Y:S05]  /*4710*/  BSYNC B1 ;  /* 0x0000000000017941 */ /* 0x000fea0003800000 */
.L_x_150:
        /* <DEDUP_REMOVED lines=9> */
.L_x_153:
[----:B------:R-:W-:Y:S05]  /*47b0*/  BSYNC B1 ;  /* 0x0000000000017941 */ /* 0x000fea0003800000 */
.L_x_152:
        /* <DEDUP_REMOVED lines=10> */
.L_x_155:
[----:B------:R-:W-:Y:S05]  /*4860*/  BSYNC B1 ;  /* 0x0000000000017941 */ /* 0x000fea0003800000 */
.L_x_154:
        /* <DEDUP_REMOVED lines=10> */
.L_x_157:
[----:B------:R-:W-:Y:S05]  /*4910*/  BSYNC B1 ;  /* 0x0000000000017941 */ /* 0x000fea0003800000 */
.L_x_156:
        /* <DEDUP_REMOVED lines=9> */
.L_x_159:
[----:B------:R-:W-:Y:S05]  /*49b0*/  BSYNC B1 ;  /* 0x0000000000017941 */ /* 0x000fea0003800000 */
.L_x_158:
        /* <DEDUP_REMOVED lines=9> */
.L_x_161:
[----:B------:R-:W-:Y:S05]  /*4a50*/  BSYNC B1 ;  /* 0x0000000000017941 */ /* 0x000fea0003800000 */
.L_x_160:
        /* <DEDUP_REMOVED lines=10> */
.L_x_163:
[----:B------:R-:W-:Y:S05]  /*4b00*/  BSYNC B1 ;  /* 0x0000000000017941 */ /* 0x000fea0003800000 */
.L_x_162:
        /* <DEDUP_REMOVED lines=10> */
.L_x_165:
[----:B------:R-:W-:Y:S05]  /*4bb0*/  BSYNC B1 ;  /* 0x0000000000017941 */ /* 0x000fea0003800000 */
.L_x_164:
        /* <DEDUP_REMOVED lines=9> */
.L_x_167:
[----:B------:R-:W-:Y:S05]  /*4c50*/  BSYNC B1 ;  /* 0x0000000000017941 */ /* 0x000fea0003800000 */
.L_x_166:
        /* <DEDUP_REMOVED lines=9> */
.L_x_169:
[----:B------:R-:W-:Y:S05]  /*4cf0*/  BSYNC B1 ;  /* 0x0000000000017941 */ /* 0x000fea0003800000 */
.L_x_168:
        /* <DEDUP_REMOVED lines=10> */
.L_x_171:
[----:B------:R-:W-:Y:S05]  /*4da0*/  BSYNC B1 ;  /* 0x0000000000017941 */ /* 0x000fea0003800000 */
.L_x_170:
        /* <DEDUP_REMOVED lines=10> */
.L_x_173:
[----:B------:R-:W-:Y:S05]  /*4e50*/  BSYNC B1 ;  /* 0x0000000000017941 */ /* 0x000fea0003800000 */
.L_x_172:
        /* <DEDUP_REMOVED lines=9> */
.L_x_175:
[----:B------:R-:W-:Y:S05]  /*4ef0*/  BSYNC B1 ;  /* 0x0000000000017941 */ /* 0x000fea0003800000 */
.L_x_174:
        /* <DEDUP_REMOVED lines=9> */
.L_x_177:
[----:B------:R-:W-:Y:S05]  /*4f90*/  BSYNC B1 ;  /* 0x0000000000017941 */ /* 0x000fea0003800000 */
.L_x_176:
        /* <DEDUP_REMOVED lines=10> */
.L_x_179:
[----:B------:R-:W-:Y:S05]  /*5040*/  BSYNC B1 ;  /* 0x0000000000017941 */ /* 0x000fea0003800000 */
.L_x_178:
        /* <DEDUP_REMOVED lines=10> */
.L_x_181:
[----:B------:R-:W-:Y:S05]  /*50f0*/  BSYNC B1 ;  /* 0x0000000000017941 */ /* 0x000fea0003800000 */
.L_x_180:
        /* <DEDUP_REMOVED lines=9> */
.L_x_183:
[----:B------:R-:W-:Y:S05]  /*5190*/  BSYNC B1 ;  /* 0x0000000000017941 */ /* 0x000fea0003800000 */
.L_x_182:
        /* <DEDUP_REMOVED lines=9> */
.L_x_185:
[----:B------:R-:W-:Y:S05]  /*5230*/  BSYNC B1 ;  /* 0x0000000000017941 */ /* 0x000fea0003800000 */
.L_x_184:
        /* <DEDUP_REMOVED lines=10> */
.L_x_187:
[----:B------:R-:W-:Y:S05]  /*52e0*/  BSYNC B1 ;  /* 0x0000000000017941 */ /* 0x000fea0003800000 */
.L_x_186:
        /* <DEDUP_REMOVED lines=10> */
.L_x_189:
[----:B------:R-:W-:Y:S05]  /*5390*/  BSYNC B1 ;  /* 0x0000000000017941 */ /* 0x000fea0003800000 */
.L_x_188:
        /* <DEDUP_REMOVED lines=9> */
.L_x_191:
[----:B------:R-:W-:Y:S05]  /*5430*/  BSYNC B1 ;  /* 0x0000000000017941 */ /* 0x000fea0003800000 */
.L_x_190:
        /* <DEDUP_REMOVED lines=9> */
.L_x_193:
[----:B------:R-:W-:Y:S05]  /*54d0*/  BSYNC B1 ;  /* 0x0000000000017941 */ /* 0x000fea0003800000 */
.L_x_192:
        /* <DEDUP_REMOVED lines=10> */
.L_x_195:
[----:B------:R-:W-:Y:S05]  /*5580*/  BSYNC B1 ;  /* 0x0000000000017941 */ /* 0x000fea0003800000 */
.L_x_194:
        /* <DEDUP_REMOVED lines=10> */
.L_x_197:
[----:B------:R-:W-:Y:S05]  /*5630*/  BSYNC B1 ;  /* 0x0000000000017941 */ /* 0x000fea0003800000 */
.L_x_196:
        /* <DEDUP_REMOVED lines=9> */
.L_x_199:
[----:B------:R-:W-:Y:S05]  /*56d0*/  BSYNC B1 ;  /* 0x0000000000017941 */ /* 0x000fea0003800000 */
.L_x_198:
        /* <DEDUP_REMOVED lines=9> */
.L_x_201:
[----:B------:R-:W-:Y:S05]  /*5770*/  BSYNC B1 ;  /* 0x0000000000017941 */ /* 0x000fea0003800000 */
.L_x_200:
        /* <DEDUP_REMOVED lines=10> */
.L_x_203:
[----:B------:R-:W-:Y:S05]  /*5820*/  BSYNC B1 ;  /* 0x0000000000017941 */ /* 0x000fea0003800000 */
.L_x_202:
        /* <DEDUP_REMOVED lines=10> */
.L_x_205:
[----:B------:R-:W-:Y:S05]  /*58d0*/  BSYNC B1 ;  /* 0x0000000000017941 */ /* 0x000fea0003800000 */
.L_x_204:
        /* <DEDUP_REMOVED lines=9> */
.L_x_207:
[----:B------:R-:W-:Y:S05]  /*5970*/  BSYNC B1 ;  /* 0x0000000000017941 */ /* 0x000fea0003800000 */
.L_x_206:
        /* <DEDUP_REMOVED lines=9> */
.L_x_209:
[----:B------:R-:W-:Y:S05]  /*5a10*/  BSYNC B1 ;  /* 0x0000000000017941 */ /* 0x000fea0003800000 */
.L_x_208:
        /* <DEDUP_REMOVED lines=10> */
.L_x_211:
[----:B------:R-:W-:Y:S05]  /*5ac0*/  BSYNC B1 ;  /* 0x0000000000017941 */ /* 0x000fea0003800000 */
.L_x_210:
        /* <DEDUP_REMOVED lines=10> */
.L_x_213:
[----:B------:R-:W-:Y:S05]  /*5b70*/  BSYNC B1 ;  /* 0x0000000000017941 */ /* 0x000fea0003800000 */
.L_x_212:
        /* <DEDUP_REMOVED lines=9> */
.L_x_215:
[----:B------:R-:W-:Y:S05]  /*5c10*/  BSYNC B1 ;  /* 0x0000000000017941 */ /* 0x000fea0003800000 */
.L_x_214:
        /* <DEDUP_REMOVED lines=9> */
.L_x_217:
[----:B------:R-:W-:Y:S05]  /*5cb0*/  BSYNC B1 ;  /* 0x0000000000017941 */ /* 0x000fea0003800000 */
.L_x_216:
        /* <DEDUP_REMOVED lines=10> */
.L_x_219:
[----:B------:R-:W-:Y:S05]  /*5d60*/  BSYNC B1 ;  /* 0x0000000000017941 */ /* 0x000fea0003800000 */
.L_x_218:
        /* <DEDUP_REMOVED lines=10> */
.L_x_221:
[----:B------:R-:W-:Y:S05]  /*5e10*/  BSYNC B1 ;  /* 0x0000000000017941 */ /* 0x000fea0003800000 */
.L_x_220:
        /* <DEDUP_REMOVED lines=9> */
.L_x_223:
[----:B------:R-:W-:Y:S05]  /*5eb0*/  BSYNC B1 ;  /* 0x0000000000017941 */ /* 0x000fea0003800000 */
.L_x_222:
        /* <DEDUP_REMOVED lines=9> */
.L_x_225:
[----:B------:R-:W-:Y:S05]  /*5f50*/  BSYNC B1 ;  /* 0x0000000000017941 */ /* 0x000fea0003800000 */
.L_x_224:
        /* <DEDUP_REMOVED lines=10> */
.L_x_227:
[----:B------:R-:W-:Y:S05]  /*6000*/  BSYNC B1 ;  /* 0x0000000000017941 */ /* 0x000fea0003800000 */
.L_x_226:
        /* <DEDUP_REMOVED lines=10> */
.L_x_229:
[----:B------:R-:W-:Y:S05]  /*60b0*/  BSYNC B1 ;  /* 0x0000000000017941 */ /* 0x000fea0003800000 */
.L_x_228:
        /* <DEDUP_REMOVED lines=9> */
.L_x_231:
[----:B------:R-:W-:Y:S05]  /*6150*/  BSYNC B1 ;  /* 0x0000000000017941 */ /* 0x000fea0003800000 */
.L_x_230:
        /* <DEDUP_REMOVED lines=9> */
.L_x_233:
[----:B------:R-:W-:Y:S05]  /*61f0*/  BSYNC B1 ;  /* 0x0000000000017941 */ /* 0x000fea0003800000 */
.L_x_232:
        /* <DEDUP_REMOVED lines=10> */
.L_x_235:
[----:B------:R-:W-:Y:S05]  /*62a0*/  BSYNC B1 ;  /* 0x0000000000017941 */ /* 0x000fea0003800000 */
.L_x_234:
        /* <DEDUP_REMOVED lines=10> */
.L_x_237:
[----:B------:R-:W-:Y:S05]  /*6350*/  BSYNC B1 ;  /* 0x0000000000017941 */ /* 0x000fea0003800000 */
.L_x_236:
        /* <DEDUP_REMOVED lines=9> */
.L_x_239:
[----:B------:R-:W-:Y:S05]  /*63f0*/  BSYNC B1 ;  /* 0x0000000000017941 */ /* 0x000fea0003800000 */
.L_x_238:
        /* <DEDUP_REMOVED lines=9> */
.L_x_241:
[----:B------:R-:W-:Y:S05]  /*6490*/  BSYNC B1 ;  /* 0x0000000000017941 */ /* 0x000fea0003800000 */
.L_x_240:
        /* <DEDUP_REMOVED lines=10> */
.L_x_243:
[----:B------:R-:W-:Y:S05]  /*6540*/  BSYNC B1 ;  /* 0x0000000000017941 */ /* 0x000fea0003800000 */
.L_x_242:
        /* <DEDUP_REMOVED lines=10> */
.L_x_245:
[----:B------:R-:W-:Y:S05]  /*65f0*/  BSYNC B1 ;  /* 0x0000000000017941 */ /* 0x000fea0003800000 */
.L_x_244:
        /* <DEDUP_REMOVED lines=9> */
.L_x_247:
[----:B------:R-:W-:Y:S05]  /*6690*/  BSYNC B1 ;  /* 0x0000000000017941 */ /* 0x000fea0003800000 */
.L_x_246:
        /* <DEDUP_REMOVED lines=9> */
.L_x_249:
[----:B------:R-:W-:Y:S05]  /*6730*/  BSYNC B1 ;  /* 0x0000000000017941 */ /* 0x000fea0003800000 */
.L_x_248:
        /* <DEDUP_REMOVED lines=10> */
.L_x_251:
[----:B------:R-:W-:Y:S05]  /*67e0*/  BSYNC B1 ;  /* 0x0000000000017941 */ /* 0x000fea0003800000 */
.L_x_250:
        /* <DEDUP_REMOVED lines=10> */
.L_x_253:
[----:B------:R-:W-:Y:S05]  /*6890*/  BSYNC B1 ;  /* 0x0000000000017941 */ /* 0x000fea0003800000 */
.L_x_252:
        /* <DEDUP_REMOVED lines=9> */
.L_x_255:
[----:B------:R-:W-:Y:S05]  /*6930*/  BSYNC B1 ;  /* 0x0000000000017941 */ /* 0x000fea0003800000 */
.L_x_254:
        /* <DEDUP_REMOVED lines=9> */
.L_x_257:
[----:B------:R-:W-:Y:S05]  /*69d0*/  BSYNC B1 ;  /* 0x0000000000017941 */ /* 0x000fea0003800000 */
.L_x_256:
        /* <DEDUP_REMOVED lines=10> */
.L_x_259:
[----:B------:R-:W-:Y:S05]  /*6a80*/  BSYNC B1 ;  /* 0x0000000000017941 */ /* 0x000fea0003800000 */
.L_x_258:
        /* <DEDUP_REMOVED lines=10> */
.L_x_261:
[----:B------:R-:W-:Y:S05]  /*6b30*/  BSYNC B1 ;  /* 0x0000000000017941 */ /* 0x000fea0003800000 */
.L_x_260:
        /* <DEDUP_REMOVED lines=9> */
.L_x_263:
[----:B------:R-:W-:Y:S05]  /*6bd0*/  BSYNC B1 ;  /* 0x0000000000017941 */ /* 0x000fea0003800000 */
.L_x_262:
        /* <DEDUP_REMOVED lines=9> */
.L_x_265:
[----:B------:R-:W-:Y:S05]  /*6c70*/  BSYNC B1 ;  /* 0x0000000000017941 */ /* 0x000fea0003800000 */
.L_x_264:
        /* <DEDUP_REMOVED lines=10> */
.L_x_267:
[----:B------:R-:W-:Y:S05]  /*6d20*/  BSYNC B1 ;  /* 0x0000000000017941 */ /* 0x000fea0003800000 */
.L_x_266:
        /* <DEDUP_REMOVED lines=10> */
.L_x_269:
[----:B------:R-:W-:Y:S05]  /*6dd0*/  BSYNC B1 ;  /* 0x0000000000017941 */ /* 0x000fea0003800000 */
.L_x_268:
        /* <DEDUP_REMOVED lines=9> */
.L_x_271:
[----:B------:R-:W-:Y:S05]  /*6e70*/  BSYNC B1 ;  /* 0x0000000000017941 */ /* 0x000fea0003800000 */
.L_x_270:
        /* <DEDUP_REMOVED lines=9> */
.L_x_273:
[----:B------:R-:W-:Y:S05]  /*6f10*/  BSYNC B1 ;  /* 0x0000000000017941 */ /* 0x000fea0003800000 */
.L_x_272:
        /* <DEDUP_REMOVED lines=10> */
.L_x_275:
[----:B------:R-:W-:Y:S05]  /*6fc0*/  BSYNC B1 ;  /* 0x0000000000017941 */ /* 0x000fea0003800000 */
.L_x_274:
        /* <DEDUP_REMOVED lines=10> */
.L_x_277:
[----:B------:R-:W-:Y:S05]  /*7070*/  BSYNC B1 ;  /* 0x0000000000017941 */ /* 0x000fea0003800000 */
.L_x_276:
[----:B01--45:R-:W-:Y:S01]  /*7080*/  IMAD.U32 R6, R152, 0x10000, RZ ;  /* 0x0001000098067824 */ /* 0x033fe200078e00ff */
        /* <DEDUP_REMOVED lines=8> */
.L_x_279:
[----:B------:R-:W-:Y:S05]  /*7110*/  BSYNC B1 ;  /* 0x0000000000017941 */ /* 0x000fea0003800000 */
.L_x_278:
[----:B0-2--5:R-:W-:Y:S01]  /*7120*/  IMAD.U32 R4, R152, 0x10000, RZ ;  /* 0x0001000098047824 */ /* 0x025fe200078e00ff */
[----:B------:R-:W-:Y:S01]  /*7130*/  ISETP.GT.AND P0, PT, R0, 0x8, P0 ;  /* 0x000000080000780c */ /* 0x000fe20000704270 */
[----:B------:R-:W-:Y:S01]  /*7140*/  @P1 IMAD.MOV.U32 R5, RZ, RZ, R11 ;  /* 0x000000ffff051224 */ /* 0x000fe200078e000b */
[----:B------:R-:W-:Y:S01]  /*7150*/  BSSY B1, `(.L_x_280) ;  /* 0x0000008000017945 */ /* 0x000fe20003800000 */
[----:B------:R-:W-:Y:S01]  /*7160*/  FMUL R3, R4, R155 ;  /* 0x0000009b04037220 */ /* 0x000fe20000400000 */
[----:B------:R-:W-:-:S03]  /*7170*/  @P1 IMAD.MOV.U32 R4, RZ, RZ, R10 ;  /* 0x000000ffff041224 */ /* 0x000fc600078e000a */
[----:B------:R-:W-:-:S05]  /*7180*/  FFMA R3, R150, R154, R3 ;  /* 0x0000009a96037223 */ /* 0x000fca0000000003 */
[----:B------:R-:W-:-:S05]  /*7190*/  F2FP.BF16.F32.PACK_AB R3, RZ, R3 ;  /* 0x00000003ff03723e */ /* 0x000fca00000010ff */
[----:B------:R0:W-:Y:S01]  /*71a0*/  @P1 STG.E.U16 desc[UR36][R4.64+0x1f0], R3 ;  /* 0x0001f00304001986 */ /* 0x0001e2000c101524 */
[----:B------:R-:W-:Y:S05]  /*71b0*/  @!P0 BRA `(.L_x_281) ;  /* 0x0000000000048947 */ /* 0x000fea0003800000 */
[----:B------:R2:W5:Y:S02]  /*71c0*/  LDG.E.LTC128B.U16 R152, desc[UR36][R8.64+0x1f2] ;  /* 0x0001f22408987981 */ /* 0x000564000c1e1520 */
.L_x_281:
[----:B------:R-:W-:Y:S05]  /*71d0*/  BSYNC B1 ;  /* 0x0000000000017941 */ /* 0x000fea0003800000 */
.L_x_280:
[----:B------:R-:W-:Y:S05]  /*71e0*/  @!P0 BRA `(.L_x_282) ;  /* 0x0000002400308947 */ /* 0x000fea0003800000 */
[----:B-----5:R-:W-:-:S04]  /*71f0*/  IMAD.U32 R152, R152, 0x10000, RZ ;  /* 0x0001000098987824 */ /* 0x020fc800078e00ff */
[----:B------:R-:W-:-:S04]  /*7200*/  FMUL R152, R152, R155 ;  /* 0x0000009b98987220 */ /* 0x000fc80000400000 */
[----:B------:R-:W-:-:S05]  /*7210*/  FFMA R152, R151, R154, R152 ;  /* 0x0000009a97987223 */ /* 0x000fca0000000098 */
[----:B------:R-:W-:-:S05]  /*7220*/  F2FP.BF16.F32.PACK_AB R152, RZ, R152 ;  /* 0x00000098ff98723e */ /* 0x000fca00000010ff */
[----:B------:R4:W-:Y:S01]  /*7230*/  STG.E.U16 desc[UR36][R10.64+0x1f2], R152 ;  /* 0x0001f2980a007986 */ /* 0x0009e2000c101524 */
[----:B------:R-:W-:Y:S05]  /*7240*/  BRA `(.L_x_282) ;  /* 0x0000002400187947 */ /* 0x000fea0003800000 */
.L_x_29:
[----:B------:R-:W-:Y:S01]  /*7250*/  ISETP.GT.AND P0, PT, R3, 0x1, PT ;  /* 0x000000010300780c */ /* 0x000fe20003f04270 */
[----:B------:R-:W-:Y:S01]  /*7260*/  ULDC.64 UR4, c[0x0][0x5c0] ;  /* 0x0001700000047ab9 */ /* 0x000fe20000000a00 */
[-C--:B------:R-:W-:Y:S01]  /*7270*/  FMUL R24, R24, R154.reuse ;  /* 0x0000009a18187220 */ /* 0x080fe20000400000 */
[-C--:B------:R-:W-:Y:S01]  /*7280*/  FMUL R25, R25, R154.reuse ;  /* 0x0000009a19197220 */ /* 0x080fe20000400000 */
[----:B------:R-:W-:Y:S01]  /*7290*/  ISETP.GT.AND P3, PT, R0, RZ, P0 ;  /* 0x000000ff0000720c */ /* 0x000fe20000764270 */
[-C--:B------:R-:W-:Y:S01]  /*72a0*/  FMUL R26, R26, R154.reuse ;  /* 0x0000009a1a1a7220 */ /* 0x080fe20000400000 */
[----:B------:R-:W-:Y:S01]  /*72b0*/  LEA R4, P4, R160, UR4, 0x1 ;  /* 0x00000004a0047c11 */ /* 0x000fe2000f8808ff */
[----:B------:R-:W-:Y:S01]  /*72c0*/  FMUL R27, R27, R154 ;  /* 0x0000009a1b1b7220 */ /* 0x000fe20000400000 */
[----:B------:R-:W-:Y:S01]  /*72d0*/  F2FP.BF16.F32.PACK_AB R24, RZ, R24 ;  /* 0x00000018ff18723e */ /* 0x000fe200000010ff */
[-C--:B------:R-:W-:Y:S01]  /*72e0*/  FMUL R28, R28, R154.reuse ;  /* 0x0000009a1c1c7220 */ /* 0x080fe20000400000 */
[----:B------:R-:W-:Y:S01]  /*72f0*/  LEA.HI.X R5, R160, UR5, R169, 0x1, P4 ;  /* 0x00000005a0057c11 */ /* 0x000fe2000a0f0ca9 */
[-C--:B------:R-:W-:Y:S01]  /*7300*/  FMUL R29, R29, R154.reuse ;  /* 0x0000009a1d1d7220 */ /* 0x080fe20000400000 */
[----:B------:R-:W-:Y:S01]  /*7310*/  F2FP.BF16.F32.PACK_AB R25, RZ, R25 ;  /* 0x00000019ff19723e */ /* 0x000fe200000010ff */
[-C--:B------:R-:W-:Y:S01]  /*7320*/  FMUL R30, R30, R154.reuse ;  /* 0x0000009a1e1e7220 */ /* 0x080fe20000400000 */
[----:B------:R-:W-:Y:S01]  /*7330*/  SHF.L.U64.HI R11, R10, 0x4, R11 ;  /* 0x000000040a0b7819 */ /* 0x000fe2000001020b */
[----:B------:R-:W-:Y:S01]  /*7340*/  @P1 STG.E.U16 desc[UR36][R4.64], R24 ;  /* 0x0000001804001986 */ /* 0x000fe2000c101524 */
[----:B------:R-:W-:Y:S01]  /*7350*/  ISETP.GT.AND P1, PT, R3, 0x8, PT ;  /* 0x000000080300780c */ /* 0x000fe20003f24270 */
[----:B------:R-:W-:Y:S01]  /*7360*/  FMUL R31, R31, R154 ;  /* 0x0000009a1f1f7220 */ /* 0x000fe20000400000 */
[----:B------:R-:W-:Y:S01]  /*7370*/  ISETP.GT.AND P4, PT, R0, 0x8, P0 ;  /* 0x000000080000780c */ /* 0x000fe20000784270 */
[----:B------:R-:W-:Y:S01]  /*7380*/  @P3 STG.E.U16 desc[UR36][R4.64+0x2], R25 ;  /* 0x0000021904003986 */ /* 0x000fe2000c101524 */
[----:B------:R-:W-:Y:S01]  /*7390*/  LEA R6, P3, R10, R4, 0x4 ;  /* 0x000000040a067211 */ /* 0x000fe200078620ff */
[-C--:B------:R-:W-:Y:S01]  /*73a0*/  FMUL R32, R32, R154.reuse ;  /* 0x0000009a20207220 */ /* 0x080fe20000400000 */
[C---:B------:R-:W-:Y:S01]  /*73b0*/  ISETP.GT.AND P2, PT, R0.reuse, 0x8, P2 ;  /* 0x000000080000780c */ /* 0x040fe20001744270 */
[-C--:B------:R-:W-:Y:S01]  /*73c0*/  FMUL R33, R33, R154.reuse ;  /* 0x0000009a21217220 */ /* 0x080fe20000400000 */
[----:B------:R-:W-:Y:S01]  /*73d0*/  ISETP.GT.AND P0, PT, R3, 0x9, PT ;  /* 0x000000090300780c */ /* 0x000fe20003f04270 */
[----:B------:R-:W-:Y:S01]  /*73e0*/  IMAD.X R7, R11, 0x1, R5, P3 ;  /* 0x000000010b077824 */ /* 0x000fe200018e0605 */
[----:B------:R-:W-:Y:S01]  /*73f0*/  ISETP.GT.AND P5, PT, R0, RZ, P1 ;  /* 0x000000ff0000720c */ /* 0x000fe20000fa4270 */
[-C--:B------:R-:W-:Y:S01]  /*7400*/  FMUL R34, R34, R154.reuse ;  /* 0x0000009a22227220 */ /* 0x080fe20000400000 */
[----:B------:R-:W-:Y:S01]  /*7410*/  ISETP.GT.AND P3, PT, R0, RZ, P0 ;  /* 0x000000ff0000720c */ /* 0x000fe20000764270 */
[----:B------:R-:W-:Y:S01]  /*7420*/  FMUL R35, R35, R154 ;  /* 0x0000009a23237220 */ /* 0x000fe20000400000 */
[----:B------:R-:W-:Y:S01]  /*7430*/  F2FP.BF16.F32.PACK_AB R26, RZ, R26 ;  /* 0x0000001aff1a723e */ /* 0x000fe200000010ff */
[-C--:B------:R-:W-:Y:S01]  /*7440*/  FMUL R36, R36, R154.reuse ;  /* 0x0000009a24247220 */ /* 0x080fe20000400000 */
[----:B------:R-:W-:Y:S01]  /*7450*/  F2FP.BF16.F32.PACK_AB R27, RZ, R27 ;  /* 0x0000001bff1b723e */ /* 0x000fe200000010ff */
[----:B------:R-:W-:Y:S01]  /*7460*/  FMUL R37, R37, R154 ;  /* 0x0000009a25257220 */ /* 0x000fe20000400000 */
[----:B------:R-:W-:Y:S01]  /*7470*/  F2FP.BF16.F32.PACK_AB R28, RZ, R28 ;  /* 0x0000001cff1c723e */ /* 0x000fe200000010ff */
[----:B------:R-:W-:Y:S01]  /*7480*/  @P2 STG.E.U16 desc[UR36][R6.64], R26 ;  /* 0x0000001a06002986 */ /* 0x000fe2000c101524 */
[----:B------:R-:W-:Y:S01]  /*7490*/  F2FP.BF16.F32.PACK_AB R29, RZ, R29 ;  /* 0x0000001dff1d723e */ /* 0x000fe200000010ff */
[-C--:B------:R-:W-:Y:S01]  /*74a0*/  FMUL R38, R38, R154.reuse ;  /* 0x0000009a26267220 */ /* 0x080fe20000400000 */
[C---:B------:R-:W-:Y:S01]  /*74b0*/  ISETP.GT.AND P2, PT, R0.reuse, 0x8, P1 ;  /* 0x000000080000780c */ /* 0x040fe20000f44270 */
[----:B------:R-:W-:Y:S01]  /*74c0*/  @P4 STG.E.U16 desc[UR36][R6.64+0x2], R27 ;  /* 0x0000021b06004986 */ /* 0x000fe2000c101524 */
[----:B------:R-:W-:Y:S01]  /*74d0*/  ISETP.GT.AND P1, PT, R3, 0x10, PT ;  /* 0x000000100300780c */ /* 0x000fe20003f24270 */
[----:B------:R-:W-:Y:S01]  /*74e0*/  FMUL R39, R39, R154 ;  /* 0x0000009a27277220 */ /* 0x000fe20000400000 */
[----:B------:R-:W-:Y:S01]  /*74f0*/  F2FP.BF16.F32.PACK_AB R30, RZ, R30 ;  /* 0x0000001eff1e723e */ /* 0x000fe200000010ff */
[----:B------:R-:W-:Y:S01]  /*7500*/  @P5 STG.E.U16 desc[UR36][R4.64+0x10], R28 ;  /* 0x0000101c04005986 */ /* 0x000fe2000c101524 */
[----:B------:R-:W-:Y:S01]  /*7510*/  ISETP.GT.AND P4, PT, R0, RZ, P1 ;  /* 0x000000ff0000720c */ /* 0x000fe20000f84270 */
[-C--:B------:R-:W-:Y:S01]  /*7520*/  FMUL R40, R40, R154.reuse ;  /* 0x0000009a28287220 */ /* 0x080fe20000400000 */
[----:B------:R-:W-:Y:S01]  /*7530*/  F2FP.BF16.F32.PACK_AB R31, RZ, R31 ;  /* 0x0000001fff1f723e */ /* 0x000fe200000010ff */
[----:B------:R-:W-:Y:S01]  /*7540*/  @P3 STG.E.U16 desc[UR36][R4.64+0x12], R29 ;  /* 0x0000121d04003986 */ /* 0x000fe2000c101524 */
[----:B------:R-:W-:Y:S01]  /*7550*/  ISETP.GT.AND P3, PT, R0, 0x8, P0 ;  /* 0x000000080000780c */ /* 0x000fe20000764270 */
[----:B------:R-:W-:Y:S01]  /*7560*/  FMUL R41, R41, R154 ;  /* 0x0000009a29297220 */ /* 0x000fe20000400000 */
[----:B------:R-:W-:Y:S01]  /*7570*/  ISETP.GT.AND P0, PT, R3, 0x11, PT ;  /* 0x000000110300780c */ /* 0x000fe20003f04270 */
[----:B------:R-:W-:Y:S01]  /*7580*/  @P2 STG.E.U16 desc[UR36][R6.64+0x10], R30 ;  /* 0x0000101e06002986 */ /* 0x000fe2000c101524 */
[----:B------:R-:W-:Y:S01]  /*7590*/  F2FP.BF16.F32.PACK_AB R32, RZ, R32 ;  /* 0x00000020ff20723e */ /* 0x000fe200000010ff */
[-C--:B------:R-:W-:Y:S01]  /*75a0*/  FMUL R42, R42, R154.reuse ;  /* 0x0000009a2a2a7220 */ /* 0x080fe20000400000 */
[C---:B------:R-:W-:Y:S01]  /*75b0*/  ISETP.GT.AND P5, PT, R0.reuse, RZ, P0 ;  /* 0x000000ff0000720c */ /* 0x040fe200007a4270 */
[-C--:B------:R-:W-:Y:S01]  /*75c0*/  FMUL R43, R43, R154.reuse ;  /* 0x0000009a2b2b7220 */ /* 0x080fe20000400000 */
[----:B------:R-:W-:Y:S01]  /*75d0*/  ISETP.GT.AND P2, PT, R0, 0x8, P1 ;  /* 0x000000080000780c */ /* 0x000fe20000f44270 */
[-C--:B------:R-:W-:Y:S01]  /*75e0*/  FMUL R44, R44, R154.reuse ;  /* 0x0000009a2c2c7220 */ /* 0x080fe20000400000 */
[----:B------:R-:W-:Y:S01]  /*75f0*/  ISETP.GT.AND P1, PT, R3, 0x18, PT ;  /* 0x000000180300780c */ /* 0x000fe20003f24270 */
[-C--:B------:R-:W-:Y:S01]  /*7600*/  FMUL R45, R45, R154.reuse ;  /* 0x0000009a2d2d7220 */ /* 0x080fe20000400000 */
[----:B------:R-:W-:Y:S01]  /*7610*/  F2FP.BF16.F32.PACK_AB R33, RZ, R33 ;  /* 0x00000021ff21723e */ /* 0x000fe200000010ff */
[----:B------:R-:W-:Y:S01]  /*7620*/  @P3 STG.E.U16 desc[UR36][R6.64+0x12], R31 ;  /* 0x0000121f06003986 */ /* 0x000fe2000c101524 */
[----:B------:R-:W-:Y:S01]  /*7630*/  ISETP.GT.AND P3, PT, R0, 0x8, P0 ;  /* 0x000000080000780c */ /* 0x000fe20000764270 */
[-C--:B------:R-:W-:Y:S01]  /*7640*/  FMUL R46, R46, R154.reuse ;  /* 0x0000009a2e2e7220 */ /* 0x080fe20000400000 */
[----:B------:R-:W-:Y:S01]  /*7650*/  ISETP.GT.AND P0, PT, R3, 0x19, PT ;  /* 0x000000190300780c */ /* 0x000fe20003f04270 */
[----:B------:R-:W-:Y:S01]  /*7660*/  @P4 STG.E.U16 desc[UR36][R4.64+0x20], R32 ;  /* 0x0000202004004986 */ /* 0x000fe2000c101524 */
[C---:B------:R-:W-:Y:S01]  /*7670*/  ISETP.GT.AND P4, PT, R0.reuse, RZ, P1 ;  /* 0x000000ff0000720c */ /* 0x040fe20000f84270 */
[----:B------:R-:W-:Y:S01]  /*7680*/  FMUL R47, R47, R154 ;  /* 0x0000009a2f2f7220 */ /* 0x000fe20000400000 */
[----:B------:R-:W-:Y:S01]  /*7690*/  F2FP.BF16.F32.PACK_AB R34, RZ, R34 ;  /* 0x00000022ff22723e */ /* 0x000fe200000010ff */
[----:B------:R-:W-:Y:S01]  /*76a0*/  @P5 STG.E.U16 desc[UR36][R4.64+0x22], R33 ;  /* 0x0000222104005986 */ /* 0x000fe2000c101524 */
[----:B------:R-:W-:Y:S01]  /*76b0*/  ISETP.GT.AND P5, PT, R0, RZ, P0 ;  /* 0x000000ff0000720c */ /* 0x000fe200007a4270 */
[----:B------:R-:W-:Y:S01]  /*76c0*/  FMUL R48, R48, R154 ;  /* 0x0000009a30307220 */ /* 0x000fe20000400000 */
[----:B------:R-:W-:Y:S01]  /*76d0*/  F2FP.BF16.F32.PACK_AB R35, RZ, R35 ;  /* 0x00000023ff23723e */ /* 0x000fe200000010ff */
[----:B------:R-:W-:Y:S01]  /*76e0*/  @P2 STG.E.U16 desc[UR36][R6.64+0x20], R34 ;  /* 0x0000202206002986 */ /* 0x000fe2000c101524 */
[----:B------:R-:W-:Y:S01]  /*76f0*/  F2FP.BF16.F32.PACK_AB R36, RZ, R36 ;  /* 0x00000024ff24723e */ /* 0x000fe200000010ff */
[-C--:B------:R-:W-:Y:S01]  /*7700*/  FMUL R49, R49, R154.reuse ;  /* 0x0000009a31317220 */ /* 0x080fe20000400000 */
[----:B------:R-:W-:Y:S01]  /*7710*/  ISETP.GT.AND P2, PT, R0, 0x8, P1 ;  /* 0x000000080000780c */ /* 0x000fe20000f44270 */
[----:B------:R-:W-:Y:S01]  /*7720*/  @P3 STG.E.U16 desc[UR36][R6.64+0x22], R35 ;  /* 0x0000222306003986 */ /* 0x000fe2000c101524 */
[----:B------:R-:W-:Y:S01]  /*7730*/  ISETP.GT.AND P1, PT, R3, 0x20, PT ;  /* 0x000000200300780c */ /* 0x000fe20003f24270 */
[-C--:B------:R-:W-:Y:S01]  /*7740*/  FMUL R50, R50, R154.reuse ;  /* 0x0000009a32327220 */ /* 0x080fe20000400000 */
[----:B------:R-:W-:Y:S01]  /*7750*/  F2FP.BF16.F32.PACK_AB R37, RZ, R37 ;  /* 0x00000025ff25723e */ /* 0x000fe200000010ff */
[----:B------:R-:W-:Y:S01]  /*7760*/  @P4 STG.E.U16 desc[UR36][R4.64+0x30], R36 ;  /* 0x0000302404004986 */ /* 0x000fe2000c101524 */
[C---:B------:R-:W-:Y:S01]  /*7770*/  ISETP.GT.AND P3, PT, R0.reuse, 0x8, P0 ;  /* 0x000000080000780c */ /* 0x040fe20000764270 */
[-C--:B------:R-:W-:Y:S01]  /*7780*/  FMUL R51, R51, R154.reuse ;  /* 0x0000009a33337220 */ /* 0x080fe20000400000 */
[----:B------:R-:W-:Y:S01]  /*7790*/  ISETP.GT.AND P0, PT, R3, 0x21, PT ;  /* 0x000000210300780c */ /* 0x000fe20003f04270 */
[----:B------:R-:W-:Y:S01]  /*77a0*/  @P5 STG.E.U16 desc[UR36][R4.64+0x32], R37 ;  /* 0x0000322504005986 */ /* 0x000fe2000c101524 */
[----:B------:R-:W-:Y:S01]  /*77b0*/  ISETP.GT.AND P4, PT, R0, RZ, P1 ;  /* 0x000000ff0000720c */ /* 0x000fe20000f84270 */
[----:B------:R-:W-:Y:S01]  /*77c0*/  FMUL R52, R52, R154 ;  /* 0x0000009a34347220 */ /* 0x000fe20000400000 */
[----:B------:R-:W-:Y:S01]  /*77d0*/  F2FP.BF16.F32.PACK_AB R38, RZ, R38 ;  /* 0x00000026ff26723e */ /* 0x000fe200000010ff */
[-C--:B------:R-:W-:Y:S01]  /*77e0*/  FMUL R53, R53, R154.reuse ;  /* 0x0000009a35357220 */ /* 0x080fe20000400000 */
        /* <DEDUP_REMOVED lines=325> */
[----:B------:R-:W-:Y:S01]  /*8c40*/  FMUL R151, R151, R154 ;  /* 0x0000009a97977220 */ /* 0x000fe20000400000 */
[----:B------:R-:W-:Y:S01]  /*8c50*/  ISETP.GT.AND P2, PT, R0, 0x8, P1 ;  /* 0x000000080000780c */ /* 0x000fe20000f44270 */
[----:B------:R-:W-:Y:S01]  /*8c60*/  @P3 STG.E.U16 desc[UR36][R6.64+0x132], R103 ;  /* 0x0001326706003986 */ /* 0x000fe2000c101524 */
[----:B------:R-:W-:-:S02]  /*8c70*/  ISETP.GT.AND P1, PT, R3, 0xa8, PT ;  /* 0x000000a80300780c */ /* 0x000fc40003f24270 */
[----:B------:R-:W-:Y:S01]  /*8c80*/  F2FP.BF16.F32.PACK_AB R105, RZ, R105 ;  /* 0x00000069ff69723e */ /* 0x000fe200000010ff */
[----:B------:R-:W-:Y:S01]  /*8c90*/  @P4 STG.E.U16 desc[UR36][R4.64+0x140], R104 ;  /* 0x0001406804004986 */ /* 0x000fe2000c101524 */
[C---:B------:R-:W-:Y:S02]  /*8ca0*/  ISETP.GT.AND P3, PT, R0.reuse, 0x8, P0 ;  /* 0x000000080000780c */ /* 0x040fe40000764270 */
[----:B------:R-:W-:Y:S01]  /*8cb0*/  ISETP.GT.AND P0, PT, R3, 0xa9, PT ;  /* 0x000000a90300780c */ /* 0x000fe20003f04270 */
[----:B------:R-:W-:Y:S01]  /*8cc0*/  @P5 STG.E.U16 desc[UR36][R4.64+0x142], R105 ;  /* 0x0001426904005986 */ /* 0x000fe2000c101524 */
[C---:B------:R-:W-:Y:S02]  /*8cd0*/  ISETP.GT.AND P4, PT, R0.reuse, RZ, P1 ;  /* 0x000000ff0000720c */ /* 0x040fe40000f84270 */
[----:B------:R-:W-:Y:S02]  /*8ce0*/  F2FP.BF16.F32.PACK_AB R106, RZ, R106 ;  /* 0x0000006aff6a723e */ /* 0x000fe400000010ff */
[----:B------:R-:W-:-:S02]  /*8cf0*/  ISETP.GT.AND P5, PT, R0, RZ, P0 ;  /* 0x000000ff0000720c */ /* 0x000fc400007a4270 */
[----:B------:R-:W-:Y:S01]  /*8d00*/  F2FP.BF16.F32.PACK_AB R107, RZ, R107 ;  /* 0x0000006bff6b723e */ /* 0x000fe200000010ff */
[----:B------:R-:W-:Y:S01]  /*8d10*/  @P2 STG.E.U16 desc[UR36][R6.64+0x140], R106 ;  /* 0x0001406a06002986 */ /* 0x000fe2000c101524 */
[----:B------:R-:W-:Y:S02]  /*8d20*/  F2FP.BF16.F32.PACK_AB R108, RZ, R108 ;  /* 0x0000006cff6c723e */ /* 0x000fe400000010ff */
[C---:B------:R-:W-:Y:S01]  /*8d30*/  ISETP.GT.AND P2, PT, R0.reuse, 0x8, P1 ;  /* 0x000000080000780c */ /* 0x040fe20000f44270 */
[----:B------:R-:W-:Y:S01]  /*8d40*/  @P3 STG.E.U16 desc[UR36][R6.64+0x142], R107 ;  /* 0x0001426b06003986 */ /* 0x000fe2000c101524 */
[----:B------:R-:W-:Y:S02]  /*8d50*/  ISETP.GT.AND P1, PT, R3, 0xb0, PT ;  /* 0x000000b00300780c */ /* 0x000fe40003f24270 */
[----:B------:R-:W-:Y:S01]  /*8d60*/  F2FP.BF16.F32.PACK_AB R109, RZ, R109 ;  /* 0x0000006dff6d723e */ /* 0x000fe200000010ff */
[----:B------:R-:W-:Y:S01]  /*8d70*/  @P4 STG.E.U16 desc[UR36][R4.64+0x150], R108 ;  /* 0x0001506c04004986 */ /* 0x000fe2000c101524 */
[----:B------:R-:W-:-:S02]  /*8d80*/  ISETP.GT.AND P3, PT, R0, 0x8, P0 ;  /* 0x000000080000780c */ /* 0x000fc40000764270 */
[----:B------:R-:W-:Y:S01]  /*8d90*/  ISETP.GT.AND P0, PT, R3, 0xb1, PT ;  /* 0x000000b10300780c */ /* 0x000fe20003f04270 */
[----:B------:R-:W-:Y:S01]  /*8da0*/  @P5 STG.E.U16 desc[UR36][R4.64+0x152], R109 ;  /* 0x0001526d04005986 */ /* 0x000fe2000c101524 */
[C---:B------:R-:W-:Y:S02]  /*8db0*/  ISETP.GT.AND P4, PT, R0.reuse, RZ, P1 ;  /* 0x000000ff0000720c */ /* 0x040fe40000f84270 */
[----:B------:R-:W-:Y:S02]  /*8dc0*/  F2FP.BF16.F32.PACK_AB R110, RZ, R110 ;  /* 0x0000006eff6e723e */ /* 0x000fe400000010ff */
[----:B------:R-:W-:Y:S02]  /*8dd0*/  ISETP.GT.AND P5, PT, R0, RZ, P0 ;  /* 0x000000ff0000720c */ /* 0x000fe400007a4270 */
[----:B------:R-:W-:Y:S01]  /*8de0*/  F2FP.BF16.F32.PACK_AB R111, RZ, R111 ;  /* 0x0000006fff6f723e */ /* 0x000fe200000010ff */
[----:B------:R-:W-:Y:S01]  /*8df0*/  @P2 STG.E.U16 desc[UR36][R6.64+0x150], R110 ;  /* 0x0001506e06002986 */ /* 0x000fe2000c101524 */
[----:B------:R-:W-:-:S02]  /*8e00*/  F2FP.BF16.F32.PACK_AB R112, RZ, R112 ;  /* 0x00000070ff70723e */ /* 0x000fc400000010ff */
[C---:B------:R-:W-:Y:S01]  /*8e10*/  ISETP.GT.AND P2, PT, R0.reuse, 0x8, P1 ;  /* 0x000000080000780c */ /* 0x040fe20000f44270 */
[----:B------:R-:W-:Y:S01]  /*8e20*/  @P3 STG.E.U16 desc[UR36][R6.64+0x152], R111 ;  /* 0x0001526f06003986 */ /* 0x000fe2000c101524 */
[C---:B------:R-:W-:Y:S02]  /*8e30*/  ISETP.GT.AND P1, PT, R3.reuse, 0xb8, PT ;  /* 0x000000b80300780c */ /* 0x040fe40003f24270 */
[----:B------:R-:W-:Y:S01]  /*8e40*/  F2FP.BF16.F32.PACK_AB R113, RZ, R113 ;  /* 0x00000071ff71723e */ /* 0x000fe200000010ff */
[----:B------:R-:W-:Y:S01]  /*8e50*/  @P4 STG.E.U16 desc[UR36][R4.64+0x160], R112 ;  /* 0x0001607004004986 */ /* 0x000fe2000c101524 */
[C---:B------:R-:W-:Y:S02]  /*8e60*/  ISETP.GT.AND P3, PT, R0.reuse, 0x8, P0 ;  /* 0x000000080000780c */ /* 0x040fe40000764270 */
[----:B------:R-:W-:Y:S01]  /*8e70*/  ISETP.GT.AND P0, PT, R3, 0xb9, PT ;  /* 0x000000b90300780c */ /* 0x000fe20003f04270 */
[----:B------:R-:W-:Y:S01]  /*8e80*/  @P5 STG.E.U16 desc[UR36][R4.64+0x162], R113 ;  /* 0x0001627104005986 */ /* 0x000fe2000c101524 */
[----:B------:R-:W-:-:S02]  /*8e90*/  ISETP.GT.AND P4, PT, R0, RZ, P1 ;  /* 0x000000ff0000720c */ /* 0x000fc40000f84270 */
[----:B------:R-:W-:Y:S02]  /*8ea0*/  F2FP.BF16.F32.PACK_AB R114, RZ, R114 ;  /* 0x00000072ff72723e */ /* 0x000fe400000010ff */
[C---:B------:R-:W-:Y:S02]  /*8eb0*/  ISETP.GT.AND P5, PT, R0.reuse, RZ, P0 ;  /* 0x000000ff0000720c */ /* 0x040fe400007a4270 */
[----:B------:R-:W-:Y:S01]  /*8ec0*/  F2FP.BF16.F32.PACK_AB R115, RZ, R115 ;  /* 0x00000073ff73723e */ /* 0x000fe200000010ff */
[----:B------:R-:W-:Y:S01]  /*8ed0*/  @P2 STG.E.U16 desc[UR36][R6.64+0x160], R114 ;  /* 0x0001607206002986 */ /* 0x000fe2000c101524 */
[----:B------:R-:W-:Y:S02]  /*8ee0*/  F2FP.BF16.F32.PACK_AB R116, RZ, R116 ;  /* 0x00000074ff74723e */ /* 0x000fe400000010ff */
        /* <DEDUP_REMOVED lines=65> */
[----:B------:R-:W-:Y:S02]  /*9300*/  ISETP.GT.AND P5, PT, R0, RZ, P0 ;  /* 0x000000ff0000720c */ /* 0x000fe400007a4270 */
[----:B------:R-:W-:Y:S02]  /*9310*/  F2FP.BF16.F32.PACK_AB R134, RZ, R134 ;  /* 0x00000086ff86723e */ /* 0x000fe400000010ff */
[----:B------:R-:W-:Y:S02]  /*9320*/  F2FP.BF16.F32.PACK_AB R135, RZ, R135 ;  /* 0x00000087ff87723e */ /* 0x000fe400000010ff */
[----:B------:R-:W-:Y:S01]  /*9330*/  F2FP.BF16.F32.PACK_AB R136, RZ, R136 ;  /* 0x00000088ff88723e */ /* 0x000fe200000010ff */
[----:B------:R-:W-:Y:S01]  /*9340*/  @P2 STG.E.U16 desc[UR36][R6.64+0x1b0], R134 ;  /* 0x0001b08606002986 */ /* 0x000fe2000c101524 */
[----:B------:R-:W-:-:S02]  /*9350*/  F2FP.BF16.F32.PACK_AB R137, RZ, R137 ;  /* 0x00000089ff89723e */ /* 0x000fc400000010ff */
[C---:B------:R-:W-:Y:S01]  /*9360*/  ISETP.GT.AND P1, PT, R0.reuse, 0x8, P1 ;  /* 0x000000080000780c */ /* 0x040fe20000f24270 */
[----:B------:R-:W-:Y:S01]  /*9370*/  @P3 STG.E.U16 desc[UR36][R6.64+0x1b2], R135 ;  /* 0x0001b28706003986 */ /* 0x000fe2000c101524 */
[C---:B------:R-:W-:Y:S02]  /*9380*/  ISETP.GT.AND P2, PT, R0.reuse, 0x8, P0 ;  /* 0x000000080000780c */ /* 0x040fe40000744270 */
[C---:B------:R-:W-:Y:S01]  /*9390*/  ISETP.GT.AND P0, PT, R3.reuse, 0xe9, PT ;  /* 0x000000e90300780c */ /* 0x040fe20003f04270 */
[----:B------:R-:W-:Y:S01]  /*93a0*/  @P4 STG.E.U16 desc[UR36][R4.64+0x1c0], R136 ;  /* 0x0001c08804004986 */ /* 0x000fe2000c101524 */
[----:B------:R-:W-:Y:S02]  /*93b0*/  ISETP.GT.AND P4, PT, R3, 0xe8, PT ;  /* 0x000000e80300780c */ /* 0x000fe40003f84270 */
[----:B------:R-:W-:Y:S01]  /*93c0*/  F2FP.BF16.F32.PACK_AB R138, RZ, R138 ;  /* 0x0000008aff8a723e */ /* 0x000fe200000010ff */
[----:B------:R-:W-:Y:S01]  /*93d0*/  @P5 STG.E.U16 desc[UR36][R4.64+0x1c2], R137 ;  /* 0x0001c28904005986 */ /* 0x000fe2000c101524 */
[----:B------:R-:W-:-:S02]  /*93e0*/  ISETP.GT.AND P5, PT, R0, RZ, P4 ;  /* 0x000000ff0000720c */ /* 0x000fc400027a4270 */
[----:B------:R-:W-:Y:S01]  /*93f0*/  F2FP.BF16.F32.PACK_AB R139, RZ, R139 ;  /* 0x0000008bff8b723e */ /* 0x000fe200000010ff */
[----:B------:R-:W-:Y:S01]  /*9400*/  @P1 STG.E.U16 desc[UR36][R6.64+0x1c0], R138 ;  /* 0x0001c08a06001986 */ /* 0x000fe2000c101524 */
[----:B------:R-:W-:Y:S02]  /*9410*/  F2FP.BF16.F32.PACK_AB R140, RZ, R140 ;  /* 0x0000008cff8c723e */ /* 0x000fe400000010ff */
[C---:B------:R-:W-:Y:S01]  /*9420*/  ISETP.GT.AND P3, PT, R0.reuse, RZ, P0 ;  /* 0x000000ff0000720c */ /* 0x040fe20000764270 */
[----:B------:R-:W-:Y:S01]  /*9430*/  @P2 STG.E.U16 desc[UR36][R6.64+0x1c2], R139 ;  /* 0x0001c28b06002986 */ /* 0x000fe2000c101524 */
[C---:B------:R-:W-:Y:S02]  /*9440*/  ISETP.GT.AND P4, PT, R0.reuse, 0x8, P4 ;  /* 0x000000080000780c */ /* 0x040fe40002784270 */
[----:B------:R-:W-:Y:S02]  /*9450*/  F2FP.BF16.F32.PACK_AB R141, RZ, R141 ;  /* 0x0000008dff8d723e */ /* 0x000fe400000010ff */
[----:B------:R-:W-:Y:S01]  /*9460*/  F2FP.BF16.F32.PACK_AB R142, RZ, R142 ;  /* 0x0000008eff8e723e */ /* 0x000fe200000010ff */
[----:B------:R-:W-:Y:S01]  /*9470*/  @P5 STG.E.U16 desc[UR36][R4.64+0x1d0], R140 ;  /* 0x0001d08c04005986 */ /* 0x000fe2000c101524 */
[----:B------:R-:W-:-:S02]  /*9480*/  ISETP.GT.AND P5, PT, R0, 0x8, P0 ;  /* 0x000000080000780c */ /* 0x000fc400007a4270 */
[----:B------:R-:W-:Y:S02]  /*9490*/  F2FP.BF16.F32.PACK_AB R143, RZ, R143 ;  /* 0x0000008fff8f723e */ /* 0x000fe400000010ff */
[C---:B------:R-:W-:Y:S01]  /*94a0*/  ISETP.GT.AND P0, PT, R3.reuse, 0xf1, PT ;  /* 0x000000f10300780c */ /* 0x040fe20003f04270 */
[----:B------:R-:W-:Y:S01]  /*94b0*/  @P3 STG.E.U16 desc[UR36][R4.64+0x1d2], R141 ;  /* 0x0001d28d04003986 */ /* 0x000fe2000c101524 */
[----:B------:R-:W-:Y:S02]  /*94c0*/  ISETP.GT.AND P3, PT, R3, 0xf0, PT ;  /* 0x000000f00300780c */ /* 0x000fe40003f64270 */
[----:B------:R-:W-:Y:S01]  /*94d0*/  F2FP.BF16.F32.PACK_AB R144, RZ, R144 ;  /* 0x00000090ff90723e */ /* 0x000fe200000010ff */
[----:B------:R-:W-:Y:S01]  /*94e0*/  @P4 STG.E.U16 desc[UR36][R6.64+0x1d0], R142 ;  /* 0x0001d08e06004986 */ /* 0x000fe2000c101524 */
[C---:B------:R-:W-:Y:S02]  /*94f0*/  ISETP.GT.AND P4, PT, R0.reuse, RZ, P3 ;  /* 0x000000ff0000720c */ /* 0x040fe40001f84270 */
[----:B------:R-:W-:Y:S01]  /*9500*/  F2FP.BF16.F32.PACK_AB R145, RZ, R145 ;  /* 0x00000091ff91723e */ /* 0x000fe200000010ff */
[----:B------:R-:W-:Y:S01]  /*9510*/  @P5 STG.E.U16 desc[UR36][R6.64+0x1d2], R143 ;  /* 0x0001d28f06005986 */ /* 0x000fe2000c101524 */
[----:B------:R-:W-:-:S02]  /*9520*/  ISETP.GT.AND P5, PT, R0, RZ, P0 ;  /* 0x000000ff0000720c */ /* 0x000fc400007a4270 */
[C---:B------:R-:W-:Y:S02]  /*9530*/  ISETP.GT.AND P2, PT, R3.reuse, 0xf8, PT ;  /* 0x000000f80300780c */ /* 0x040fe40003f44270 */
[----:B------:R-:W-:Y:S02]  /*9540*/  ISETP.GT.AND P1, PT, R3, 0xf9, PT ;  /* 0x000000f90300780c */ /* 0x000fe40003f24270 */
[C---:B------:R-:W-:Y:S02]  /*9550*/  ISETP.GT.AND P3, PT, R0.reuse, 0x8, P3 ;  /* 0x000000080000780c */ /* 0x040fe40001f64270 */
[C---:B------:R-:W-:Y:S01]  /*9560*/  ISETP.GT.AND P0, PT, R0.reuse, 0x8, P0 ;  /* 0x000000080000780c */ /* 0x040fe20000704270 */
[----:B------:R-:W-:Y:S01]  /*9570*/  @P4 STG.E.U16 desc[UR36][R4.64+0x1e0], R144 ;  /* 0x0001e09004004986 */ /* 0x000fe2000c101524 */
[C---:B------:R-:W-:Y:S02]  /*9580*/  ISETP.GT.AND P4, PT, R0.reuse, RZ, P1 ;  /* 0x000000ff0000720c */ /* 0x040fe40000f84270 */
[----:B------:R-:W-:Y:S01]  /*9590*/  F2FP.BF16.F32.PACK_AB R146, RZ, R146 ;  /* 0x00000092ff92723e */ /* 0x000fe200000010ff */
[----:B------:R-:W-:Y:S01]  /*95a0*/  @P5 STG.E.U16 desc[UR36][R4.64+0x1e2], R145 ;  /* 0x0001e29104005986 */ /* 0x000fe2000c101524 */
[----:B------:R-:W-:-:S02]  /*95b0*/  ISETP.GT.AND P5, PT, R0, RZ, P2 ;  /* 0x000000ff0000720c */ /* 0x000fc400017a4270 */
[C---:B------:R-:W-:Y:S02]  /*95c0*/  ISETP.GT.AND P2, PT, R0.reuse, 0x8, P2 ;  /* 0x000000080000780c */ /* 0x040fe40001744270 */
[----:B------:R-:W-:Y:S01]  /*95d0*/  F2FP.BF16.F32.PACK_AB R147, RZ, R147 ;  /* 0x00000093ff93723e */ /* 0x000fe200000010ff */
[----:B------:R-:W-:Y:S01]  /*95e0*/  @P3 STG.E.U16 desc[UR36][R6.64+0x1e0], R146 ;  /* 0x0001e09206003986 */ /* 0x000fe2000c101524 */
[----:B------:R-:W-:Y:S02]  /*95f0*/  ISETP.GT.AND P1, PT, R0, 0x8, P1 ;  /* 0x000000080000780c */ /* 0x000fe40000f24270 */
[----:B------:R-:W-:Y:S01]  /*9600*/  F2FP.BF16.F32.PACK_AB R148, RZ, R148 ;  /* 0x00000094ff94723e */ /* 0x000fe200000010ff */
[----:B------:R-:W-:Y:S01]  /*9610*/  @P0 STG.E.U16 desc[UR36][R6.64+0x1e2], R147 ;  /* 0x0001e29306000986 */ /* 0x000fe2000c101524 */
[----:B------:R-:W-:Y:S02]  /*9620*/  F2FP.BF16.F32.PACK_AB R149, RZ, R149 ;  /* 0x00000095ff95723e */ /* 0x000fe400000010ff */
[----:B------:R-:W-:Y:S01]  /*9630*/  F2FP.BF16.F32.PACK_AB R150, RZ, R150 ;  /* 0x00000096ff96723e */ /* 0x000fe200000010ff */
[----:B------:R-:W-:Y:S01]  /*9640*/  @P5 STG.E.U16 desc[UR36][R4.64+0x1f0], R148 ;  /* 0x0001f09404005986 */ /* 0x000fe2000c101524 */
[----:B------:R-:W-:-:S03]  /*9650*/  F2FP.BF16.F32.PACK_AB R151, RZ, R151 ;  /* 0x00000097ff97723e */ /* 0x000fc600000010ff */
[----:B------:R0:W-:Y:S02]  /*9660*/  @P4 STG.E.U16 desc[UR36][R4.64+0x1f2], R149 ;  /* 0x0001f29504004986 */ /* 0x0001e4000c101524 */
[----:B0-----:R-:W-:Y:S02]  /*9670*/  @P2 IMAD.MOV.U32 R4, RZ, RZ, R6 ;  /* 0x000000ffff042224 */ /* 0x001fe400078e0006 */
[----:B------:R-:W-:-:S05]  /*9680*/  @P2 IMAD.MOV.U32 R5, RZ, RZ, R7 ;  /* 0x000000ffff052224 */ /* 0x000fca00078e0007 */
[----:B------:R0:W-:Y:S04]  /*9690*/  @P2 STG.E.U16 desc[UR36][R4.64+0x1f0], R150 ;  /* 0x0001f09604002986 */ /* 0x0001e8000c101524 */
[----:B------:R0:W-:Y:S02]  /*96a0*/  @P1 STG.E.U16 desc[UR36][R6.64+0x1f2], R151 ;  /* 0x0001f29706001986 */ /* 0x0001e4000c101524 */
.L_x_282:
[----:B------:R-:W-:Y:S05]  /*96b0*/  BSYNC B0 ;  /* 0x0000000000007941 */ /* 0x000fea0003800000 */
.L_x_28:
[----:B------:R-:W-:Y:S01]  /*96c0*/  ULDC UR4, c[0x0][0xc] ;  /* 0x0000030000047ab9 */ /* 0x000fe20000000800 */
[----:B------:R-:W-:Y:S01]  /*96d0*/  ULDC UR5, c[0x0][0x10] ;  /* 0x0000040000057ab9 */ /* 0x000fe20000000800 */
[----:B0-----:R-:W0:Y:S01]  /*96e0*/  LDC R3, c[0x0][0x14] ;  /* 0x00000500ff037b82 */ /* 0x001e220000000800 */
[----:B------:R-:W-:Y:S01]  /*96f0*/  UIMAD.WIDE.U32 UR4, UR4, UR5, URZ ;  /* 0x00000005040472a5 */ /* 0x000fe2000f8e003f */
[----:B------:R-:W-:Y:S01]  /*9700*/  PRMT R0, RZ, 0x7610, R0 ;  /* 0x00007610ff007816 */ /* 0x000fe20000000000 */
[----:B----45:R-:W-:Y:S02]  /*9710*/  IMAD.MOV.U32 R152, RZ, RZ, -0x1 ;  /* 0xffffffffff987424 */ /* 0x030fe400078e00ff */
[----:B------:R-:W-:Y:S02]  /*9720*/  IMAD.MOV.U32 R23, RZ, RZ, -0x1 ;  /* 0xffffffffff177424 */ /* 0x000fe400078e00ff */
[----:B0-----:R-:W-:-:S04]  /*9730*/  IMAD.WIDE.U32 R16, R3, UR4, R16 ;  /* 0x0000000403107c25 */ /* 0x001fc8000f8e0010 */
[----:B------:R-:W-:Y:S01]  /*9740*/  IMAD R3, R3, UR5, RZ ;  /* 0x0000000503037c24 */ /* 0x000fe2000f8e02ff */
[----:B------:R-:W-:Y:S02]  /*9750*/  ULDC.64 UR4, c[0x0][0x650] ;  /* 0x0001940000047ab9 */ /* 0x000fe40000000a00 */
[----:B------:R-:W-:Y:S01]  /*9760*/  ISETP.GE.U32.AND P0, PT, R16, UR4, PT ;  /* 0x0000000410007c0c */ /* 0x000fe2000bf06070 */
[----:B------:R-:W-:-:S05]  /*9770*/  IMAD.IADD R17, R17, 0x1, R3 ;  /* 0x0000000111117824 */ /* 0x000fca00078e0203 */
[----:B------:R-:W-:-:S13]  /*9780*/  ISETP.GE.U32.AND.EX P0, PT, R17, UR5, PT, P0 ;  /* 0x0000000511007c0c */ /* 0x000fda000bf06100 */
[----:B------:R-:W-:Y:S05]  /*9790*/  @P0 BRA `(.L_x_283) ;  /* 0x0000000400640947 */ /* 0x000fea0003800000 */
[----:B------:R-:W0:Y:S01]  /*97a0*/  S2R R12, SR_CTAID.X ;  /* 0x00000000000c7919 */ /* 0x000e220000002500 */
[----:B------:R-:W4:Y:S01]  /*97b0*/  LDC.64 R10, c[0x0][0x628] ;  /* 0x00018a00ff0a7b82 */ /* 0x000f220000000a00 */
[----:B------:R-:W-:Y:S01]  /*97c0*/  ULDC UR4, c[0x0][0x150] ;  /* 0x0000540000047ab9 */ /* 0x000fe20000000800 */
[----:B-123--:R-:W-:Y:S01]  /*97d0*/  IMAD.MOV.U32 R8, RZ, RZ, R16 ;  /* 0x000000ffff087224 */ /* 0x00efe200078e0010 */
[----:B------:R-:W1:Y:S01]  /*97e0*/  S2R R24, SR_CTAID.Y ;  /* 0x0000000000187919 */ /* 0x000e620000002600 */
[----:B------:R-:W-:-:S04]  /*97f0*/  IMAD.MOV.U32 R9, RZ, RZ, R17 ;  /* 0x000000ffff097224 */ /* 0x000fc800078e0011 */
[----:B------:R-:W2:Y:S08]  /*9800*/  LDC R21, c[0x0][0x144] ;  /* 0x00005100ff157b82 */ /* 0x000eb00000000800 */
[----:B------:R-:W3:Y:S08]  /*9810*/  LDC R0, c[0x0][0x630] ;  /* 0x00018c00ff007b82 */ /* 0x000ef00000000800 */
[----:B------:R-:W1:Y:S01]  /*9820*/  LDC.64 R14, c[0x0][0x620] ;  /* 0x00018800ff0e7b82 */ /* 0x000e620000000a00 */
[----:B----4-:R-:W-:-:S04]  /*9830*/  ISETP.NE.U32.AND P0, PT, R10, RZ, PT ;  /* 0x000000ff0a00720c */ /* 0x010fc80003f05070 */
[----:B------:R-:W-:Y:S02]  /*9840*/  ISETP.NE.AND.EX P0, PT, R11, RZ, PT, P0 ;  /* 0x000000ff0b00720c */ /* 0x000fe40003f05300 */
[----:B0-----:R-:W-:-:S05]  /*9850*/  I2FP.F32.U32 R3, R12 ;  /* 0x0000000c00037245 */ /* 0x001fca0000201000 */
[----:B------:R-:W-:-:S04]  /*9860*/  FMUL R3, R3, UR4 ;  /* 0x0000000403037c20 */ /* 0x000fc80008400000 */
[----:B------:R0:W4:Y:S02]  /*9870*/  F2I.U32.TRUNC.NTZ R20, R3 ;  /* 0x0000000300147305 */ /* 0x000124000020f000 */
[----:B--23--:R-:W-:Y:S05]  /*9880*/  @!P0 BRA `(.L_x_284) ;  /* 0x0000000000288947 */ /* 0x00cfea0003800000 */
[----:B0-----:R-:W0:Y:S02]  /*9890*/  LDC R3, c[0x0][0x634] ;  /* 0x00018d00ff037b82 */ /* 0x001e240000000800 */
        /* <DEDUP_REMOVED lines=9> */
.L_x_284:
[----:B------:R-:W2:Y:S01]  /*9930*/  LDC.64 R30, c[0x0][0x640] ;  /* 0x00019000ff1e7b82 */ /* 0x000ea20000000a00 */
[-CC-:B------:R-:W-:Y:S01]  /*9940*/  SHF.R.U64 R23, R8, R0.reuse, R9.reuse ;  /* 0x0000000008177219 */ /* 0x180fe20000001209 */
[----:B----4-:R-:W-:Y:S01]  /*9950*/  IMAD.MOV R20, RZ, RZ, -R20 ;  /* 0x000000ffff147224 */ /* 0x010fe200078e0a14 */
[----:B------:R-:W-:Y:S01]  /*9960*/  SHF.R.U32.HI R0, RZ, R0, R9 ;  /* 0x00000000ff007219 */ /* 0x000fe20000011609 */
[----:B------:R-:W-:Y:S01]  /*9970*/  ULDC UR4, c[0x0][0x154] ;  /* 0x0000550000047ab9 */ /* 0x000fe20000000800 */
[----:B0-----:R-:W-:Y:S01]  /*9980*/  IADD3 R3, P0, RZ, -R23, RZ ;  /* 0x80000017ff037210 */ /* 0x001fe20007f1e0ff */
[----:B------:R-:W-:Y:S02]  /*9990*/  IMAD R26, R21, R20, R12 ;  /* 0x00000014151a7224 */ /* 0x000fe400078e020c */
[----:B------:R-:W0:Y:S01]  /*99a0*/  LDC R6, c[0x0][0x618] ;  /* 0x00018600ff067b82 */ /* 0x000e220000000800 */
[----:B------:R-:W-:Y:S02]  /*99b0*/  IMAD.MOV.U32 R7, RZ, RZ, 0x1 ;  /* 0x00000001ff077424 */ /* 0x000fe400078e00ff */
[----:B------:R-:W-:-:S04]  /*99c0*/  IMAD.X R5, RZ, RZ, ~R0, P0 ;  /* 0x000000ffff057224 */ /* 0x000fc800000e0e00 */
[-C--:B-1----:R-:W-:Y:S01]  /*99d0*/  IMAD R0, R5, R14.reuse, RZ ;  /* 0x0000000e05007224 */ /* 0x082fe200078e02ff */
[----:B------:R-:W1:Y:S01]  /*99e0*/  LDC R8, c[0x0][0x608] ;  /* 0x00018200ff087b82 */ /* 0x000e620000000800 */
[----:B------:R-:W-:-:S04]  /*99f0*/  IMAD.WIDE.U32 R4, R3, R14, R16 ;  /* 0x0000000e03047225 */ /* 0x000fc800078e0010 */
[----:B------:R-:W-:Y:S01]  /*9a00*/  IMAD R3, R3, R15, R0 ;  /* 0x0000000f03037224 */ /* 0x000fe200078e0200 */
[----:B------:R-:W-:Y:S02]  /*9a10*/  I2FP.F32.U32 R0, R24 ;  /* 0x0000001800007245 */ /* 0x000fe40000201000 */
[----:B------:R-:W3:Y:S01]  /*9a20*/  LDC R28, c[0x0][0x658] ;  /* 0x00019600ff1c7b82 */ /* 0x000ee20000000800 */
[----:B------:R-:W-:Y:S01]  /*9a30*/  IMAD.IADD R3, R5, 0x1, R3 ;  /* 0x0000000105037824 */ /* 0x000fe200078e0203 */
[----:B--2---:R-:W-:Y:S01]  /*9a40*/  ISETP.NE.U32.AND P0, PT, R30, RZ, PT ;  /* 0x000000ff1e00720c */ /* 0x004fe20003f05070 */
[----:B------:R-:W-:Y:S01]  /*9a50*/  FMUL R0, R0, UR4 ;  /* 0x0000000400007c20 */ /* 0x000fe20008400000 */
[----:B------:R-:W-:Y:S02]  /*9a60*/  IMAD.MOV.U32 R5, RZ, RZ, -0x1 ;  /* 0xffffffffff057424 */ /* 0x000fe400078e00ff */
[----:B------:R-:W-:Y:S01]  /*9a70*/  ISETP.NE.AND.EX P0, PT, R31, RZ, PT, P0 ;  /* 0x000000ff1f00720c */ /* 0x000fe20003f05300 */
[----:B------:R2:W4:Y:S01]  /*9a80*/  F2I.U32.TRUNC.NTZ R13, R0 ;  /* 0x00000000000d7305 */ /* 0x000522000020f000 */
[----:B------:R-:W2:Y:S01]  /*9a90*/  LDC R15, c[0x0][0x148] ;  /* 0x00005200ff0f7b82 */ /* 0x000ea20000000800 */
[----:B0-----:R-:W-:-:S02]  /*9aa0*/  SHF.R.U64 R12, R4, R6, R3 ;  /* 0x00000006040c7219 */ /* 0x001fc40000001203 */
[----:B------:R-:W-:-:S05]  /*9ab0*/  SHF.R.U32.HI R3, RZ, R6, R3 ;  /* 0x00000006ff037219 */ /* 0x000fca0000011603 */
[----:B------:R-:W0:Y:S01]  /*9ac0*/  LDC R20, c[0x0][0x600] ;  /* 0x00018000ff147b82 */ /* 0x000e220000000800 */
[-CC-:B-1----:R-:W-:Y:S02]  /*9ad0*/  SHF.R.U64 R10, R12, R8.reuse, R3.reuse ;  /* 0x000000080c0a7219 */ /* 0x182fe40000001203 */
[----:B------:R-:W-:-:S05]  /*9ae0*/  SHF.R.U32.HI R3, RZ, R8, R3 ;  /* 0x00000008ff037219 */ /* 0x000fca0000011603 */
[----:B------:R-:W1:Y:S01]  /*9af0*/  LDC R21, c[0x0][0x648] ;  /* 0x00019200ff157b82 */ /* 0x000e620000000800 */
[-C--:B---3--:R-:W-:Y:S02]  /*9b00*/  SHF.L.U32 R4, R5, R28.reuse, RZ ;  /* 0x0000001c05047219 */ /* 0x088fe400000006ff */
[-CC-:B------:R-:W-:Y:S02]  /*9b10*/  SHF.R.U64 R14, R10, R28.reuse, R3.reuse ;  /* 0x0000001c0a0e7219 */ /* 0x180fe40000001203 */
[----:B------:R-:W-:Y:S02]  /*9b20*/  SHF.R.U32.HI R5, RZ, R28, R3 ;  /* 0x0000001cff057219 */ /* 0x000fe40000011603 */
[----:B------:R-:W-:Y:S01]  /*9b30*/  LOP3.LUT R153, RZ, R4, RZ, 0x33, !PT ;  /* 0x00000004ff997212 */ /* 0x000fe200078e33ff */
[----:B------:R-:W3:Y:S01]  /*9b40*/  LDC R25, c[0x0][0x638] ;  /* 0x00018e00ff197b82 */ /* 0x000ee20000000800 */
[----:B------:R-:W-:Y:S01]  /*9b50*/  SHF.L.U32 R28, R7, R28, RZ ;  /* 0x0000001c071c7219 */ /* 0x000fe200000006ff */
[----:B------:R-:W-:-:S06]  /*9b60*/  IMAD.MOV.U32 R4, RZ, RZ, R14 ;  /* 0x000000ffff047224 */ /* 0x000fcc00078e000e */
[----:B------:R-:W0:Y:S01]  /*9b70*/  LDC R27, c[0x0][0x610] ;  /* 0x00018400ff1b7b82 */ /* 0x000e220000000800 */
[----:B----4-:R-:W-:Y:S05]  /*9b80*/  @!P0 BRA `(.L_x_285) ;  /* 0x0000000000288947 */ /* 0x010fea0003800000 */
[----:B------:R-:W4:Y:S02]  /*9b90*/  LDC R3, c[0x0][0x64c] ;  /* 0x00019300ff037b82 */ /* 0x000f240000000800 */
[----:B----4-:R-:W-:-:S05]  /*9ba0*/  IADD3 R3, P0, R14, R3, RZ ;  /* 0x000000030e037210 */ /* 0x010fca0007f1e0ff */
        /* <DEDUP_REMOVED lines=8> */
.L_x_285:
[----:B------:R-:W-:Y:S01]  /*9c30*/  ISETP.NE.AND P0, PT, R2, 0x1, PT ;  /* 0x000000010200780c */ /* 0x000fe20003f05270 */
[----:B------:R-:W-:Y:S01]  /*9c40*/  IMAD.MOV R13, RZ, RZ, -R13 ;  /* 0x000000ffff0d7224 */ /* 0x000fe200078e0a0d */
[----:B-12---:R-:W-:Y:S01]  /*9c50*/  SHF.R.U64 R0, R4, R21, R5 ;  /* 0x0000001504007219 */ /* 0x006fe20000001205 */
[----:B0-----:R-:W-:Y:S01]  /*9c60*/  VIADD R5, R20, 0xffffffff ;  /* 0xffffffff14057836 */ /* 0x001fe20000000000 */
[----:B------:R-:W-:-:S03]  /*9c70*/  LOP3.LUT R153, R10, R153, RZ, 0xc0, !PT ;  /* 0x000000990a997212 */ /* 0x000fc600078ec0ff */
[----:B------:R-:W-:Y:S01]  /*9c80*/  IMAD.MOV R3, RZ, RZ, -R0 ;  /* 0x000000ffff037224 */ /* 0x000fe200078e0a00 */
[----:B------:R-:W-:Y:S01]  /*9c90*/  LOP3.LUT R5, R12, R5, RZ, 0xc0, !PT ;  /* 0x000000050c057212 */ /* 0x000fe200078ec0ff */
[----:B------:R-:W-:Y:S02]  /*9ca0*/  IMAD R153, R28, R0, R153 ;  /* 0x000000001c997224 */ /* 0x000fe400078e0299 */
[----:B---3--:R-:W-:Y:S02]  /*9cb0*/  IMAD R0, R3, R25, R14 ;  /* 0x0000001903007224 */ /* 0x008fe400078e020e */
[----:B------:R-:W-:Y:S02]  /*9cc0*/  @P0 IMAD R26, R15, R13, R24 ;  /* 0x0000000d0f1a0224 */ /* 0x000fe400078e0218 */
[----:B------:R-:W-:Y:S02]  /*9cd0*/  IMAD R4, R0, R20, R5 ;  /* 0x0000001400047224 */ /* 0x000fe400078e0205 */
[----:B------:R-:W-:-:S02]  /*9ce0*/  IMAD R153, R153, R27, R26 ;  /* 0x0000001b99997224 */ /* 0x000fc400078e021a */
[----:B------:R-:W-:-:S03]  /*9cf0*/  IMAD.MOV.U32 R3, RZ, RZ, 0x1 ;  /* 0x00000001ff037424 */ /* 0x000fc600078e00ff */
[----:B------:R-:W-:Y:S02]  /*9d00*/  SEL R152, R4, R153, !P0 ;  /* 0x0000009904987207 */ /* 0x000fe40004000000 */
[----:B------:R-:W-:Y:S02]  /*9d10*/  PRMT R0, R3, 0x7610, R0 ;  /* 0x0000761003007816 */ /* 0x000fe40000000000 */
[----:B------:R-:W-:-:S07]  /*9d20*/  SEL R153, R153, R4, !P0 ;  /* 0x0000000499997207 */ /* 0x000fce0004000000 */
.L_x_283:
[----:B------:R-:W-:-:S13]  /*9d30*/  LOP3.LUT P0, RZ, R0, 0xff, RZ, 0xc0, !PT ;  /* 0x000000ff00ff7812 */ /* 0x000fda000780c0ff */
[----:B------:R-:W-:Y:S05]  /*9d40*/  @P0 BRA `(.L_x_286) ;  /* 0xffffff7000800947 */ /* 0x000fea000383ffff */
[----:B------:R-:W-:Y:S05]  /*9d50*/  EXIT ;  /* 0x000000000000794d */ /* 0x000fea0003800000 */
.L_x_3:
[----:B0-----:R-:W-:Y:S01]  /*9d60*/  ULDC.64 UR4, c[0x0][0x650] ;  /* 0x0001940000047ab9 */ /* 0x001fe20000000a00 */
        /* <DEDUP_REMOVED lines=25> */
.L_x_288:
[--C-:B------:R-:W-:Y:S01]  /*9f00*/  SHF.R.U64 R12, R10, R14, R11.reuse ;  /* 0x0000000e0a0c7219 */ /* 0x100fe2000000120b */
[----:B------:R-:W0:Y:S01]  /*9f10*/  LDC R22, c[0x0][0x618] ;  /* 0x00018600ff167b82 */ /* 0x000e220000000800 */
[----:B------:R-:W-:Y:S01]  /*9f20*/  I2FP.F32.U32 R6, R4 ;  /* 0x0000000400067245 */ /* 0x000fe20000201000 */
[----:B------:R-:W-:Y:S01]  /*9f30*/  ULDC UR4, c[0x0][0x150] ;  /* 0x0000540000047ab9 */ /* 0x000fe20000000800 */
[----:B------:R-:W-:Y:S02]  /*9f40*/  SHF.R.U32.HI R5, RZ, R14, R11 ;  /* 0x0000000eff057219 */ /* 0x000fe4000001160b */
[----:B------:R-:W-:Y:S01]  /*9f50*/  IADD3 R9, P0, RZ, -R12, RZ ;  /* 0x8000000cff097210 */ /* 0x000fe20007f1e0ff */
[----:B------:R-:W-:Y:S01]  /*9f60*/  FMUL R11, R6, UR4 ;  /* 0x00000004060b7c20 */ /* 0x000fe20008400000 */
[----:B------:R-:W-:Y:S01]  /*9f70*/  ULDC UR4, c[0x0][0x154] ;  /* 0x0000550000047ab9 */ /* 0x000fe20000000800 */
[----:B------:R-:W1:Y:S02]  /*9f80*/  LDC.64 R24, c[0x0][0x640] ;  /* 0x00019000ff187b82 */ /* 0x000e640000000a00 */
[----:B------:R-:W-:-:S02]  /*9f90*/  IMAD.X R5, RZ, RZ, ~R5, P0 ;  /* 0x000000ffff057224 */ /* 0x000fc400000e0e05 */
[----:B------:R-:W2:Y:S01]  /*9fa0*/  F2I.U32.TRUNC.NTZ R11, R11 ;  /* 0x0000000b000b7305 */ /* 0x000ea2000020f000 */
[----:B------:R-:W-:-:S03]  /*9fb0*/  IMAD.WIDE.U32 R6, R9, R20, R16 ;  /* 0x0000001409067225 */ /* 0x000fc600078e0010 */
[----:B------:R-:W3:Y:S01]  /*9fc0*/  LDC R13, c[0x0][0x144] ;  /* 0x00005100ff0d7b82 */ /* 0x000ee20000000800 */
[----:B------:R-:W-:-:S04]  /*9fd0*/  IMAD R8, R5, R20, RZ ;  /* 0x0000001405087224 */ /* 0x000fc800078e02ff */
[----:B------:R-:W-:Y:S02]  /*9fe0*/  IMAD R5, R9, R21, R8 ;  /* 0x0000001509057224 */ /* 0x000fe400078e0208 */
[----:B------:R-:W-:Y:S01]  /*9ff0*/  IMAD.MOV.U32 R8, RZ, RZ, -0x1 ;  /* 0xffffffffff087424 */ /* 0x000fe200078e00ff */
[----:B------:R-:W4:Y:S01]  /*a000*/  LDC R14, c[0x0][0x608] ;  /* 0x00018200ff0e7b82 */ /* 0x000f220000000800 */
[----:B------:R-:W-:Y:S01]  /*a010*/  IMAD.IADD R5, R7, 0x1, R5 ;  /* 0x0000000107057824 */ /* 0x000fe200078e0205 */
[----:B------:R-:W-:-:S04]  /*a020*/  I2FP.F32.U32 R7, R3 ;  /* 0x0000000300077245 */ /* 0x000fc80000201000 */
[-C--:B0-----:R-:W-:Y:S01]  /*a030*/  SHF.R.U64 R10, R6, R22.reuse, R5 ;  /* 0x00000016060a7219 */ /* 0x081fe20000001205 */
[----:B--2---:R-:W-:Y:S01]  /*a040*/  IMAD.MOV R6, RZ, RZ, -R11 ;  /* 0x000000ffff067224 */ /* 0x004fe200078e0a0b */
[----:B------:R-:W0:Y:S01]  /*a050*/  LDC R9, c[0x0][0x658] ;  /* 0x00019600ff097b82 */ /* 0x000e220000000800 */
[----:B-1----:R-:W-:Y:S01]  /*a060*/  ISETP.NE.U32.AND P0, PT, R24, RZ, PT ;  /* 0x000000ff1800720c */ /* 0x002fe20003f05070 */
[----:B------:R-:W-:Y:S01]  /*a070*/  FMUL R7, R7, UR4 ;  /* 0x0000000407077c20 */ /* 0x000fe20008400000 */
[----:B------:R-:W-:Y:S02]  /*a080*/  SHF.R.U32.HI R5, RZ, R22, R5 ;  /* 0x00000016ff057219 */ /* 0x000fe40000011605 */
[----:B------:R-:W-:-:S03]  /*a090*/  ISETP.NE.AND.EX P0, PT, R25, RZ, PT, P0 ;  /* 0x000000ff1900720c */ /* 0x000fc60003f05300 */
[----:B------:R-:W1:Y:S01]  /*a0a0*/  LDC R20, c[0x0][0x148] ;  /* 0x00005200ff147b82 */ /* 0x000e620000000800 */
[----:B---3--:R-:W-:Y:S02]  /*a0b0*/  IMAD R23, R13, R6, R4 ;  /* 0x000000060d177224 */ /* 0x008fe400078e0204 */
[----:B------:R-:W-:-:S05]  /*a0c0*/  IMAD.MOV.U32 R6, RZ, RZ, 0x1 ;  /* 0x00000001ff067424 */ /* 0x000fca00078e00ff */
[----:B------:R-:W2:Y:S01]  /*a0d0*/  LDC R21, c[0x0][0x600] ;  /* 0x00018000ff157b82 */ /* 0x000ea20000000800 */
[-CC-:B----4-:R-:W-:Y:S02]  /*a0e0*/  SHF.R.U64 R13, R10, R14.reuse, R5.reuse ;  /* 0x0000000e0a0d7219 */ /* 0x190fe40000001205 */
[----:B------:R-:W-:Y:S02]  /*a0f0*/  SHF.R.U32.HI R4, RZ, R14, R5 ;  /* 0x0000000eff047219 */ /* 0x000fe40000011605 */
[----:B------:R3:W4:Y:S03]  /*a100*/  F2I.U32.TRUNC.NTZ R14, R7 ;  /* 0x00000007000e7305 */ /* 0x000726000020f000 */
[----:B------:R-:W1:Y:S01]  /*a110*/  LDC R26, c[0x0][0x648] ;  /* 0x00019200ff1a7b82 */ /* 0x000e620000000800 */
[-C--:B0-----:R-:W-:Y:S02]  /*a120*/  SHF.R.U64 R15, R13, R9.reuse, R4 ;  /* 0x000000090d0f7219 */ /* 0x081fe40000001204 */
[----:B------:R-:W-:-:S02]  /*a130*/  SHF.L.U32 R8, R8, R9, RZ ;  /* 0x0000000908087219 */ /* 0x000fc400000006ff */
[-C--:B------:R-:W-:Y:S01]  /*a140*/  SHF.R.U32.HI R5, RZ, R9.reuse, R4 ;  /* 0x00000009ff057219 */ /* 0x080fe20000011604 */
[----:B------:R-:W-:Y:S01]  /*a150*/  IMAD.MOV.U32 R4, RZ, RZ, R15 ;  /* 0x000000ffff047224 */ /* 0x000fe200078e000f */
[----:B------:R-:W-:Y:S01]  /*a160*/  SHF.L.U32 R22, R6, R9, RZ ;  /* 0x0000000906167219 */ /* 0x000fe200000006ff */
[----:B------:R-:W0:Y:S01]  /*a170*/  LDC R27, c[0x0][0x638] ;  /* 0x00018e00ff1b7b82 */ /* 0x000e220000000800 */
[----:B------:R-:W-:-:S07]  /*a180*/  LOP3.LUT R28, RZ, R8, RZ, 0x33, !PT ;  /* 0x00000008ff1c7212 */ /* 0x000fce00078e33ff */
        /* <DEDUP_REMOVED lines=12> */
.L_x_289:
[----:B------:R-:W-:Y:S01]  /*a250*/  ISETP.NE.AND P0, PT, R2, 0x1, PT ;  /* 0x000000010200780c */ /* 0x000fe20003f05270 */
[----:B--2---:R-:W-:Y:S01]  /*a260*/  VIADD R7, R21, 0xffffffff ;  /* 0xffffffff15077836 */ /* 0x004fe20000000000 */
[----:B-1----:R-:W-:Y:S01]  /*a270*/  SHF.R.U64 R5, R4, R26, R5 ;  /* 0x0000001a04057219 */ /* 0x002fe20000001205 */
[----:B------:R-:W-:Y:S01]  /*a280*/  IMAD.MOV R14, RZ, RZ, -R14 ;  /* 0x000000ffff0e7224 */ /* 0x000fe200078e0a0e */
[----:B------:R-:W-:Y:S01]  /*a290*/  LOP3.LUT R4, R13, R28, RZ, 0xc0, !PT ;  /* 0x0000001c0d047212 */ /* 0x000fe200078ec0ff */
[----:B------:R-:W-:Y:S01]  /*a2a0*/  IMAD.MOV.U32 R8, RZ, RZ, R12 ;  /* 0x000000ffff087224 */ /* 0x000fe200078e000c */
[----:B------:R-:W-:Y:S01]  /*a2b0*/  LOP3.LUT R10, R10, R7, RZ, 0xc0, !PT ;  /* 0x000000070a0a7212 */ /* 0x000fe200078ec0ff */
[----:B------:R-:W-:Y:S02]  /*a2c0*/  IMAD.MOV R6, RZ, RZ, -R5 ;  /* 0x000000ffff067224 */ /* 0x000fe400078e0a05 */
[----:B------:R-:W-:-:S04]  /*a2d0*/  IMAD R4, R22, R5, R4 ;  /* 0x0000000516047224 */ /* 0x000fc800078e0204 */
[----:B------:R-:W-:Y:S02]  /*a2e0*/  @P0 IMAD R23, R20, R14, R3 ;  /* 0x0000000e14170224 */ /* 0x000fe400078e0203 */
[----:B0-----:R-:W-:Y:S02]  /*a2f0*/  IMAD R3, R6, R27, R15 ;  /* 0x0000001b06037224 */ /* 0x001fe400078e020f */
[----:B------:R-:W-:Y:S02]  /*a300*/  IMAD R7, R4, R29, R23 ;  /* 0x0000001d04077224 */ /* 0x000fe400078e0217 */
[----:B------:R-:W-:Y:S02]  /*a310*/  IMAD R4, R3, R21, R10 ;  /* 0x0000001503047224 */ /* 0x000fe400078e020a */
[----:B------:R-:W-:-:S03]  /*a320*/  IMAD.MOV.U32 R6, RZ, RZ, 0x1 ;  /* 0x00000001ff067424 */ /* 0x000fc600078e00ff */
[----:B------:R-:W-:Y:S02]  /*a330*/  SEL R9, R4, R7, !P0 ;  /* 0x0000000704097207 */ /* 0x000fe40004000000 */
[----:B------:R-:W-:-:S07]  /*a340*/  SEL R7, R7, R4, !P0 ;  /* 0x0000000407077207 */ /* 0x000fce0004000000 */
.L_x_287:
[----:B------:R-:W-:-:S08]  /*a350*/  NOP ;  /* 0x0000000000007918 */ /* 0x000fd00000000000 */
[----:B------:R-:W0:-:S00]  /*a360*/  USETMAXREG.DEALLOC.CTAPOOL 0x28 ;  /* 0x00000028000079c8 */ /* 0x000e0000080e0500 */
[----:B0-----:R-:W-:-:S13]  /*a370*/  ISETP.NE.AND P0, PT, R0, RZ, PT ;  /* 0x000000ff0000720c */ /* 0x001fda0003f05270 */
[----:B------:R-:W-:Y:S05]  /*a380*/  @P0 EXIT ;  /* 0x000000000000094d */ /* 0x000fea0003800000 */
[----:B------:R-:W-:Y:S01]  /*a390*/  LOP3.LUT P0, RZ, R6, 0xff, RZ, 0xc0, !PT ;  /* 0x000000ff06ff7812 */ /* 0x000fe2000780c0ff */
[----:B------:R-:W-:Y:S02]  /*a3a0*/  IMAD.MOV.U32 R0, RZ, RZ, 0x1 ;  /* 0x00000001ff007424 */ /* 0x000fe400078e00ff */
[----:B------:R-:W-:-:S10]  /*a3b0*/  IMAD.MOV.U32 R12, RZ, RZ, RZ ;  /* 0x000000ffff0c7224 */ /* 0x000fd400078e00ff */
[----:B------:R-:W-:Y:S05]  /*a3c0*/  @!P0 BRA `(.L_x_290) ;  /* 0x0000000c00308947 */ /* 0x000fea0003800000 */
[----:B------:R-:W0:Y:S01]  /*a3d0*/  LDC R0, c[0x0][0x28c] ;  /* 0x0000a300ff007b82 */ /* 0x000e220000000800 */
[----:B------:R-:W-:Y:S01]  /*a3e0*/  ULDC UR5, c[0x0][0x600] ;  /* 0x0001800000057ab9 */ /* 0x000fe20000000800 */
[----:B------:R-:W-:Y:S01]  /*a3f0*/  ULDC UR4, c[0x0][0xc] ;  /* 0x0000030000047ab9 */ /* 0x000fe20000000800 */
[----:B------:R-:W-:Y:S01]  /*a400*/  UIADD3 UR16, UR5, -0x1, URZ ;  /* 0xffffffff05107890 */ /* 0x000fe2000fffe03f */
[C---:B------:R-:W-:Y:S01]  /*a410*/  LOP3.LUT P2, RZ, R18.reuse, 0x7f, RZ, 0xc0, !PT ;  /* 0x0000007f12ff7812 */ /* 0x040fe2000784c0ff */
[----:B------:R-:W-:Y:S01]  /*a420*/  ULDC UR6, c[0x0][0x658] ;  /* 0x0001960000067ab9 */ /* 0x000fe20000000800 */
[----:B------:R-:W-:Y:S01]  /*a430*/  ULDC UR5, c[0x0][0x10] ;  /* 0x0000040000057ab9 */ /* 0x000fe20000000800 */
[----:B------:R-:W-:Y:S01]  /*a440*/  UMOV UR7, 0xffffffff ;  /* 0xffffffff00077882 */ /* 0x000fe20000000000 */
[----:B------:R-:W-:Y:S01]  /*a450*/  UMOV UR8, 0x1 ;  /* 0x0000000100087882 */ /* 0x000fe20000000000 */
[----:B------:R-:W-:Y:S01]  /*a460*/  UIMAD.WIDE.U32 UR4, UR4, UR5, URZ ;  /* 0x00000005040472a5 */ /* 0x000fe2000f8e003f */
[----:B------:R-:W-:Y:S01]  /*a470*/  LOP3.LUT P0, RZ, R18, 0x1f, RZ, 0xc0, !PT ;  /* 0x0000001f12ff7812 */ /* 0x000fe2000780c0ff */
[----:B------:R-:W-:Y:S01]  /*a480*/  USHF.L.U32 UR7, UR7, UR6, URZ ;  /* 0x0000000607077299 */ /* 0x000fe2000800063f */
[----:B------:R-:W-:Y:S01]  /*a490*/  BSSY B0, `(.L_x_290) ;  /* 0x00000bf000007945 */ /* 0x000fe20003800000 */
[----:B------:R-:W-:Y:S01]  /*a4a0*/  USHF.L.U32 UR18, UR8, UR6, URZ ;  /* 0x0000000608127299 */ /* 0x000fe2000800063f */
[----:B------:R-:W-:Y:S01]  /*a4b0*/  IMAD.MOV.U32 R13, RZ, RZ, 0x1 ;  /* 0x00000001ff0d7424 */ /* 0x000fe200078e00ff */
[----:B------:R-:W-:Y:S01]  /*a4c0*/  LOP3.LUT R11, R19, 0x2, RZ, 0xfc, !PT ;  /* 0x00000002130b7812 */ /* 0x000fe200078efcff */
[----:B------:R-:W-:Y:S01]  /*a4d0*/  ULDC UR6, c[0x0][0x14] ;  /* 0x0000050000067ab9 */ /* 0x000fe20000000800 */
[----:B------:R-:W-:Y:S01]  /*a4e0*/  PLOP3.LUT P0, PT, P0, P2, PT, 0x8a, 0x0 ;  /* 0x000000000000781c */ /* 0x000fe20000705172 */
[----:B------:R-:W-:Y:S01]  /*a4f0*/  UIMAD.WIDE.U32 UR20, UR4, UR6, URZ ;  /* 0x00000006041472a5 */ /* 0x000fe2000f8e003f */
[----:B------:R-:W-:Y:S01]  /*a500*/  IMAD.MOV.U32 R12, RZ, RZ, RZ ;  /* 0x000000ffff0c7224 */ /* 0x000fe200078e00ff */
[----:B------:R-:W-:-:S02]  /*a510*/  UIMAD UR13, UR5, UR6, URZ ;  /* 0x00000006050d72a4 */ /* 0x000fc4000f8e023f */
[----:B------:R-:W-:Y:S01]  /*a520*/  ULOP3.LUT UR17, URZ, UR7, URZ, 0x33, !UPT ;  /* 0x000000073f117292 */ /* 0x000fe2000f8e333f */
[----:B0-----:R-:W-:Y:S01]  /*a530*/  VIADD R0, R0, 0x1f ;  /* 0x0000001f00007836 */ /* 0x001fe20000000000 */
[----:B------:R-:W-:Y:S01]  /*a540*/  UIADD3 UR13, UR21, UR13, URZ ;  /* 0x0000000d150d7290 */ /* 0x000fe2000fffe03f */
[----:B------:R-:W-:-:S03]  /*a550*/  ULDC.64 UR22, c[0x0][0x198] ;  /* 0x0000660000167ab9 */ /* 0x000fc60000000a00 */
[----:B------:R-:W-:-:S04]  /*a560*/  SHF.R.S32.HI R3, RZ, 0x1f, R0 ;  /* 0x0000001fff037819 */ /* 0x000fc80000011400 */
[----:B------:R-:W-:Y:S01]  /*a570*/  LEA.HI R3, R3, R0, RZ, 0x5 ;  /* 0x0000000003037211 */ /* 0x000fe200078f28ff */
[----:B------:R-:W-:-:S03]  /*a580*/  IMAD.MOV.U32 R0, RZ, RZ, 0x1 ;  /* 0x00000001ff007424 */ /* 0x000fc600078e00ff */
[----:B------:R-:W-:-:S05]  /*a590*/  SHF.R.S32.HI R3, RZ, 0x5, R3 ;  /* 0x00000005ff037819 */ /* 0x000fca0000011403 */
[----:B------:R-:W-:-:S07]  /*a5a0*/  VIADD R10, R3, 0x1 ;  /* 0x00000001030a7836 */ /* 0x000fce0000000000 */
.L_x_302:
[----:B------:R-:W-:-:S03]  /*a5b0*/  UMOV UR4, 0xffffffff ;  /* 0xffffffff00047882 */ /* 0x000fc60000000000 */
[----:B------:R-:W-:Y:S05]  /*a5c0*/  BRA.DIV UR4, `(.L_x_291) ;  /* 0x0000000e04c07947 */ /* 0x000fea000b800000 */
[----:B------:R-:W-:-:S13]  /*a5d0*/  ELECT P6, URZ, PT ;  /* 0x00000000003f782f */ /* 0x000fda00038c0000 */
.L_x_314:
[----:B------:R-:W0:Y:S01]  /*a5e0*/  LDC R4, c[0x0][0x28c] ;  /* 0x0000a300ff047b82 */ /* 0x000e220000000800 */
[----:B------:R-:W-:Y:S01]  /*a5f0*/  BSSY B1, `(.L_x_292) ;  /* 0x0000037000017945 */ /* 0x000fe20003800000 */
[----:B0-----:R-:W-:-:S13]  /*a600*/  ISETP.LT.OR P6, PT, R4, 0x1, !P6 ;  /* 0x000000010400780c */ /* 0x001fda00077c1670 */
[----:B------:R-:W-:Y:S05]  /*a610*/  @P6 BRA `(.L_x_293) ;  /* 0x0000000000d06947 */ /* 0x000fea0003800000 */
[----:B------:R-:W-:Y:S02]  /*a620*/  IMAD.SHL.U32 R15, R9, 0x100, RZ ;  /* 0x00000100090f7824 */ /* 0x000fe400078e00ff */
[----:B------:R-:W-:Y:S02]  /*a630*/  IMAD.SHL.U32 R18, R7, 0x80, RZ ;  /* 0x0000008007127824 */ /* 0x000fe400078e00ff */
[----:B------:R-:W-:Y:S02]  /*a640*/  IMAD.MOV.U32 R20, RZ, RZ, RZ ;  /* 0x000000ffff147224 */ /* 0x000fe400078e00ff */
[----:B------:R-:W-:Y:S02]  /*a650*/  IMAD.MOV.U32 R4, RZ, RZ, R10 ;  /* 0x000000ffff047224 */ /* 0x000fe400078e000a */
[----:B------:R-:W-:Y:S02]  /*a660*/  IMAD.MOV.U32 R5, RZ, RZ, R0 ;  /* 0x000000ffff057224 */ /* 0x000fe400078e0000 */
[----:B------:R-:W-:-:S07]  /*a670*/  IMAD.MOV.U32 R6, RZ, RZ, R12 ;  /* 0x000000ffff067224 */ /* 0x000fce00078e000c */
.L_x_297:
[----:B------:R-:W0:Y:S01]  /*a680*/  S2R R14, SR_CgaCtaId ;  /* 0x00000000000e7919 */ /* 0x000e220000008800 */
[----:B------:R-:W-:Y:S01]  /*a690*/  MOV R7, 0x400 ;  /* 0x0000040000077802 */ /* 0x000fe20000000f00 */
[----:B------:R-:W1:Y:S03]  /*a6a0*/  @!P2 LDC R9, c[0x0][0x500] ;  /* 0x00014000ff09ab82 */ /* 0x000e660000000800 */
[----:B0-----:R-:W-:Y:S02]  /*a6b0*/  LEA R21, R14, R7, 0x18 ;  /* 0x000000070e157211 */ /* 0x001fe400078ec0ff */
[----:B------:R-:W-:-:S03]  /*a6c0*/  SHF.L.U32 R7, R5, 0x1f, RZ ;  /* 0x0000001f05077819 */ /* 0x000fc600000006ff */
[----:B------:R-:W-:-:S04]  /*a6d0*/  IMAD R14, R6, 0x8, R21 ;  /* 0x00000008060e7824 */ /* 0x000fc800078e0215 */
[----:B------:R-:W0:Y:S02]  /*a6e0*/  SYNCS.PHASECHK.TRANS64.TRYWAIT P1, [R14+URZ+0x28], R7 ;  /* 0x000028070e0075a7 */ /* 0x000e24000802017f */
[----:B01----:R-:W-:Y:S05]  /*a6f0*/  @!P1 BRA `(.L_x_294) ;  /* 0x0000000c00949947 */ /* 0x003fea0003800000 */
.L_x_315:
[----:B0-----:R-:W-:Y:S01]  /*a700*/  PRMT R7, R11, 0x9910, RZ ;  /* 0x000099100b077816 */ /* 0x001fe200000000ff */
[----:B------:R0:W-:Y:S03]  /*a710*/  @!P2 SYNCS.ARRIVE.TRANS64 RZ, [R14+URZ], R9 ;  /* 0x000000090effa9a7 */ /* 0x0001e6000800003f */
[----:B------:R-:W-:-:S13]  /*a720*/  ISETP.NE.AND P1, PT, R7, 0x2, PT ;  /* 0x000000020700780c */ /* 0x000fda0003f25270 */
[----:B0-----:R-:W-:Y:S05]  /*a730*/  @P1 BRA `(.L_x_295) ;  /* 0x0000000000041947 */ /* 0x001fea0003800000 */
[----:B------:R-:W-:Y:S01]  /*a740*/  BPT.TRAP 0x1 ;  /* 0x000000040000795c */ /* 0x000fe20000300000 */
.L_x_295:
[----:B------:R-:W-:Y:S05]  /*a750*/  @P0 BRA `(.L_x_296) ;  /* 0x0000000000040947 */ /* 0x000fea0003800000 */
[----:B------:R-:W-:Y:S01]  /*a760*/  BPT.TRAP 0x1 ;  /* 0x000000040000795c */ /* 0x000fe20000300000 */
.L_x_296:
[--C-:B------:R-:W-:Y:S01]  /*a770*/  IMAD R7, R6, 0x2000, R21.reuse ;  /* 0x0000200006077824 */ /* 0x100fe200078e0215 */
[----:B------:R-:W-:Y:S01]  /*a780*/  R2UR UR9, R14 ;  /* 0x000000000e0972ca */ /* 0x000fe200000e0000 */
[----:B------:R-:W-:Y:S01]  /*a790*/  IMAD R21, R6, 0x4000, R21 ;  /* 0x0000400006157824 */ /* 0x000fe200078e0215 */
[----:B------:R-:W-:Y:S01]  /*a7a0*/  UIADD3 UR4, UP0, UR22, 0xf0, URZ ;  /* 0x000000f016047890 */ /* 0x000fe2000ff1e03f */
[----:B------:R-:W-:Y:S01]  /*a7b0*/  VIADD R4, R4, 0xffffffff ;  /* 0xffffffff04047836 */ /* 0x000fe20000000000 */
[----:B------:R-:W-:Y:S01]  /*a7c0*/  R2UR UR5, R7 ;  /* 0x00000000070572ca */ /* 0x000fe200000e0000 */
[----:B------:R-:W-:Y:S01]  /*a7d0*/  UIADD3 UR24, UP1, UR22, 0x1f0, URZ ;  /* 0x000001f016187890 */ /* 0x000fe2000ff3e03f */
[----:B------:R-:W-:Y:S01]  /*a7e0*/  R2UR UR8, R21 ;  /* 0x00000000150872ca */ /* 0x000fe200000e0000 */
[----:B------:R-:W-:Y:S01]  /*a7f0*/  VIADD R6, R6, 0x1 ;  /* 0x0000000106067836 */ /* 0x000fe20000000000 */
[----:B------:R-:W-:Y:S01]  /*a800*/  R2UR UR11, R18 ;  /* 0x00000000120b72ca */ /* 0x000fe200000e0000 */
[----:B------:R-:W-:Y:S01]  /*a810*/  UIADD3.X UR25, URZ, UR23, URZ, UP1, !UPT ;  /* 0x000000173f197290 */ /* 0x000fe20008ffe43f */
[----:B------:R-:W-:Y:S01]  /*a820*/  R2UR UR10, R20 ;  /* 0x00000000140a72ca */ /* 0x000fe200000e0000 */
[----:B------:R-:W-:Y:S01]  /*a830*/  UMOV UR6, 0x0 ;  /* 0x0000000000067882 */ /* 0x000fe20000000000 */
[----:B------:R-:W-:Y:S01]  /*a840*/  R2UR UR12, R8 ;  /* 0x00000000080c72ca */ /* 0x000fe200000e0000 */
[----:B------:R-:W-:Y:S01]  /*a850*/  UMOV UR7, 0x10000000 ;  /* 0x1000000000077882 */ /* 0x000fe20000000000 */
[----:B------:R-:W-:Y:S01]  /*a860*/  R2UR UR19, R15 ;  /* 0x000000000f1372ca */ /* 0x000fe200000e0000 */
[----:B------:R-:W-:Y:S01]  /*a870*/  VIADD R20, R20, 0x20 ;  /* 0x0000002014147836 */ /* 0x000fe20000000000 */
[----:B------:R-:W-:Y:S01]  /*a880*/  ISETP.GT.AND P3, PT, R4, 0x1, PT ;  /* 0x000000010400780c */ /* 0x000fe20003f64270 */
[----:B------:R-:W-:Y:S01]  /*a890*/  UIADD3 UR14, UR5, 0x100, URZ ;  /* 0x00000100050e7890 */ /* 0x000fe2000fffe03f */
[----:B------:R-:W-:Y:S01]  /*a8a0*/  ISETP.NE.AND P1, PT, R6, 0x5, PT ;  /* 0x000000050600780c */ /* 0x000fe20003f25270 */
[----:B------:R-:W-:-:S02]  /*a8b0*/  UIADD3.X UR5, URZ, UR23, URZ, UP0, !UPT ;  /* 0x000000173f057290 */ /* 0x000fc400087fe43f */
[----:B------:R-:W-:Y:S01]  /*a8c0*/  UIADD3 UR15, UR8, 0xa100, URZ ;  /* 0x0000a100080f7890 */ /* 0x000fe2000fffe03f */
[----:B------:R-:W-:Y:S02]  /*a8d0*/  SEL R14, RZ, 0x1, P1 ;  /* 0x00000001ff0e7807 */ /* 0x000fe40000800000 */
[----:B------:R-:W-:Y:S01]  /*a8e0*/  UMOV UR8, UR14 ;  /* 0x0000000e00087c82 */ /* 0x000fe20008000000 */
[----:B------:R-:W-:Y:S02]  /*a8f0*/  SEL R6, R6, RZ, P1 ;  /* 0x000000ff06067207 */ /* 0x000fe40000800000 */
[----:B------:R-:W-:Y:S01]  /*a900*/  LOP3.LUT R5, R5, R14, RZ, 0x3c, !PT ;  /* 0x0000000e05057212 */ /* 0x000fe200078e3cff */
[----:B------:R0:W-:Y:S02]  /*a910*/  UTMALDG.3D [UR8], [UR4], desc[UR6] ;  /* 0x00000608040075b4 */ /* 0x0001e40008011000 */
[----:B0-----:R-:W-:Y:S01]  /*a920*/  UMOV UR8, UR15 ;  /* 0x0000000f00087c82 */ /* 0x001fe20008000000 */
[----:B------:R-:W-:-:S02]  /*a930*/  UMOV UR11, UR19 ;  /* 0x00000013000b7c82 */ /* 0x000fc40008000000 */
[----:B------:R0:W-:Y:S02]  /*a940*/  UTMALDG.3D [UR8], [UR24], desc[UR6] ;  /* 0x00000608180075b4 */ /* 0x0001e40008011000 */
[----:B0-----:R-:W-:Y:S05]  /*a950*/  @P3 BRA `(.L_x_297) ;  /* 0xfffffffc00483947 */ /* 0x001fea000383ffff */
.L_x_293:
[----:B------:R-:W-:Y:S05]  /*a960*/  BSYNC B1 ;  /* 0x0000000000017941 */ /* 0x000fea0003800000 */
.L_x_292:
[----:B------:R-:W-:Y:S01]  /*a970*/  LOP3.LUT P3, RZ, R13, 0xff, RZ, 0xc0, !PT ;  /* 0x000000ff0dff7812 */ /* 0x000fe2000786c0ff */
[----:B------:R-:W-:Y:S01]  /*a980*/  IMAD.IADD R12, R3, 0x1, R12 ;  /* 0x00000001030c7824 */ /* 0x000fe200078e020c */
[----:B------:R-:W-:Y:S01]  /*a990*/  IADD3 R16, P4, R16, UR20, RZ ;  /* 0x0000001410107c10 */ /* 0x000fe2000ff9e0ff */
[----:B------:R-:W-:Y:S01]  /*a9a0*/  ULDC.64 UR4, c[0x0][0x650] ;  /* 0x0001940000047ab9 */ /* 0x000fe20000000a00 */
[----:B------:R-:W-:Y:S01]  /*a9b0*/  BSSY B1, `(.L_x_298) ;  /* 0x000006a000017945 */ /* 0x000fe20003800000 */
[----:B------:R-:W-:Y:S01]  /*a9c0*/  IMAD.MOV.U32 R9, RZ, RZ, -0x1 ;  /* 0xffffffffff097424 */ /* 0x000fe200078e00ff */
[----:B------:R-:W-:Y:S01]  /*a9d0*/  ISETP.GT.U32.AND P1, PT, R12, 0x4, PT ;  /* 0x000000040c00780c */ /* 0x000fe20003f24070 */
[----:B------:R-:W-:Y:S01]  /*a9e0*/  IMAD.MOV.U32 R8, RZ, RZ, -0x1 ;  /* 0xffffffffff087424 */ /* 0x000fe200078e00ff */
[----:B------:R-:W-:Y:S02]  /*a9f0*/  IADD3.X R17, R17, UR13, RZ, P4, !PT ;  /* 0x0000000d11117c10 */ /* 0x000fe4000a7fe4ff */
[----:B------:R-:W-:-:S02]  /*aa00*/  ISETP.LT.U32.AND P1, PT, R3, 0x5, P1 ;  /* 0x000000050300780c */ /* 0x000fc40000f21070 */
[----:B------:R-:W-:Y:S01]  /*aa10*/  PRMT R13, RZ, 0x7610, R13 ;  /* 0x00007610ff0d7816 */ /* 0x000fe2000000000d */
[----:B------:R-:W0:Y:S01]  /*aa20*/  @P3 S2R R5, SR_CgaCtaId ;  /* 0x0000000000053919 */ /* 0x000e220000008800 */
[----:B------:R-:W-:-:S04]  /*aa30*/  @P3 MOV R4, 0x400 ;  /* 0x0000040000043802 */ /* 0x000fc80000000f00 */
[----:B0-----:R-:W-:Y:S01]  /*aa40*/  @P3 LEA R6, R5, R4, 0x18 ;  /* 0x0000000405063211 */ /* 0x001fe200078ec0ff */
[----:B------:R-:W-:-:S03]  /*aa50*/  IMAD.WIDE.U32 R4, R12, -0x33333333, RZ ;  /* 0xcccccccd0c047825 */ /* 0x000fc600078e00ff */
[----:B------:R0:W-:Y:S01]  /*aa60*/  @P3 SYNCS.ARRIVE.TRANS64.A1T0 RZ, [R6+URZ+0x68], RZ ;  /* 0x000068ff06ff39a7 */ /* 0x0001e2000810003f */
[----:B------:R-:W-:Y:S02]  /*aa70*/  ISETP.GE.U32.AND P3, PT, R3, 0x5, PT ;  /* 0x000000050300780c */ /* 0x000fe40003f66070 */
[----:B------:R-:W-:Y:S02]  /*aa80*/  SHF.R.U32.HI R7, RZ, 0x2, R5 ;  /* 0x00000002ff077819 */ /* 0x000fe40000011605 */
[----:B------:R-:W-:Y:S02]  /*aa90*/  SEL R5, RZ, 0x1, !P1 ;  /* 0x00000001ff057807 */ /* 0x000fe40004800000 */
[----:B------:R-:W-:Y:S01]  /*aaa0*/  ISETP.GE.U32.AND P1, PT, R16, UR4, PT ;  /* 0x0000000410007c0c */ /* 0x000fe2000bf26070 */
[----:B------:R-:W-:Y:S01]  /*aab0*/  IMAD R12, R7, -0x5, R12 ;  /* 0xfffffffb070c7824 */ /* 0x000fe200078e020c */
[----:B------:R-:W-:Y:S02]  /*aac0*/  LOP3.LUT R0, R0, R5, RZ, 0x3c, !PT ;  /* 0x0000000500007212 */ /* 0x000fe400078e3cff */
[----:B------:R-:W-:-:S02]  /*aad0*/  ISETP.GE.U32.AND.EX P1, PT, R17, UR5, PT, P1 ;  /* 0x0000000511007c0c */ /* 0x000fc4000bf26110 */
[----:B------:R-:W-:Y:S02]  /*aae0*/  PRMT R4, RZ, 0x7610, R4 ;  /* 0x00007610ff047816 */ /* 0x000fe40000000004 */
[----:B------:R-:W-:Y:S01]  /*aaf0*/  @P3 LOP3.LUT R0, R0, 0x1, R7, 0x78, !PT ;  /* 0x0000000100003812 */ /* 0x000fe200078e7807 */
[----:B------:R-:W-:-:S08]  /*ab00*/  IMAD.MOV.U32 R7, RZ, RZ, -0x1 ;  /* 0xffffffffff077424 */ /* 0x000fd000078e00ff */
[----:B0-----:R-:W-:Y:S05]  /*ab10*/  @P1 BRA `(.L_x_299) ;  /* 0x00000004004c1947 */ /* 0x001fea0003800000 */
[----:B------:R-:W-:Y:S01]  /*ab20*/  ULDC.64 UR4, c[0x0][0x628] ;  /* 0x00018a0000047ab9 */ /* 0x000fe20000000a00 */
[----:B------:R-:W0:Y:S01]  /*ab30*/  S2R R15, SR_CTAID.X ;  /* 0x00000000000f7919 */ /* 0x000e220000002500 */
[----:B------:R-:W-:Y:S01]  /*ab40*/  ISETP.NE.U32.AND P1, PT, RZ, UR4, PT ;  /* 0x00000004ff007c0c */ /* 0x000fe2000bf25070 */
[----:B------:R-:W-:Y:S01]  /*ab50*/  ULDC UR7, c[0x0][0x630] ;  /* 0x00018c0000077ab9 */ /* 0x000fe20000000800 */
[----:B------:R-:W-:Y:S01]  /*ab60*/  IMAD.MOV.U32 R4, RZ, RZ, R16 ;  /* 0x000000ffff047224 */ /* 0x000fe200078e0010 */
[----:B------:R-:W1:Y:S01]  /*ab70*/  S2R R14, SR_CTAID.Y ;  /* 0x00000000000e7919 */ /* 0x000e620000002600 */
[----:B------:R-:W-:Y:S01]  /*ab80*/  ISETP.NE.AND.EX P1, PT, RZ, UR5, PT, P1 ;  /* 0x00000005ff007c0c */ /* 0x000fe2000bf25310 */
[----:B------:R-:W-:-:S12]  /*ab90*/  IMAD.MOV.U32 R5, RZ, RZ, R17 ;  /* 0x000000ffff057224 */ /* 0x000fd800078e0011 */
[----:B------:R-:W-:Y:S05]  /*aba0*/  @!P1 BRA `(.L_x_300) ;  /* 0x0000000000289947 */ /* 0x000fea0003800000 */
[----:B------:R-:W-:Y:S02]  /*abb0*/  ULDC UR6, c[0x0][0x634] ;  /* 0x00018d0000067ab9 */ /* 0x000fe40000000800 */
[----:B------:R-:W-:-:S05]  /*abc0*/  IADD3 R9, P1, R16, UR6, RZ ;  /* 0x0000000610097c10 */ /* 0x000fca000ff3e0ff */
[----:B------:R-:W-:-:S04]  /*abd0*/  IMAD.X R21, RZ, RZ, R17, P1 ;  /* 0x000000ffff157224 */ /* 0x000fc800008e0611 */
[----:B------:R-:W-:-:S04]  /*abe0*/  IMAD.WIDE.U32 R6, R21, UR4, RZ ;  /* 0x0000000415067c25 */ /* 0x000fc8000f8e00ff */
[----:B------:R-:W-:-:S04]  /*abf0*/  IMAD.WIDE.U32 R6, P1, R9, UR5, R6 ;  /* 0x0000000509067c25 */ /* 0x000fc8000f820006 */
[----:B------:R-:W-:-:S04]  /*ac00*/  IMAD.WIDE.U32 R8, R9, UR4, RZ ;  /* 0x0000000409087c25 */ /* 0x000fc8000f8e00ff */
[----:B------:R-:W-:Y:S01]  /*ac10*/  IMAD.X R5, RZ, RZ, RZ, P1 ;  /* 0x000000ffff057224 */ /* 0x000fe200008e06ff */
[----:B------:R-:W-:Y:S01]  /*ac20*/  IADD3 RZ, P1, R9, R6, RZ ;  /* 0x0000000609ff7210 */ /* 0x000fe20007f3e0ff */
[----:B------:R-:W-:-:S04]  /*ac30*/  IMAD.MOV.U32 R4, RZ, RZ, R7 ;  /* 0x000000ffff047224 */ /* 0x000fc800078e0007 */
[----:B------:R-:W-:-:S08]  /*ac40*/  IMAD.WIDE.U32.X R4, R21, UR5, R4, P1 ;  /* 0x0000000515047c25 */ /* 0x000fd000088e0404 */
.L_x_300:
[--C-:B------:R-:W-:Y:S01]  /*ac50*/  SHF.R.U64 R8, R4, UR7, R5.reuse ;  /* 0x0000000704087c19 */ /* 0x100fe20008001205 */
[----:B------:R-:W-:Y:S01]  /*ac60*/  ULDC.64 UR4, c[0x0][0x620] ;  /* 0x0001880000047ab9 */ /* 0x000fe20000000a00 */
[----:B------:R-:W-:Y:S01]  /*ac70*/  SHF.R.U32.HI R4, RZ, UR7, R5 ;  /* 0x00000007ff047c19 */ /* 0x000fe20008011605 */
[----:B------:R-:W2:Y:S01]  /*ac80*/  LDC R24, c[0x0][0x144] ;  /* 0x00005100ff187b82 */ /* 0x000ea20000000800 */
[----:B------:R-:W-:Y:S01]  /*ac90*/  IADD3 R7, P1, RZ, -R8, RZ ;  /* 0x80000008ff077210 */ /* 0x000fe20007f3e0ff */
[----:B------:R-:W-:Y:S01]  /*aca0*/  ULDC.64 UR8, c[0x0][0x640] ;  /* 0x0001900000087ab9 */ /* 0x000fe20000000a00 */
[----:B0-----:R-:W-:Y:S01]  /*acb0*/  I2FP.F32.U32 R9, R15 ;  /* 0x0000000f00097245 */ /* 0x001fe20000201000 */
[----:B------:R-:W-:Y:S02]  /*acc0*/  ULDC UR6, c[0x0][0x608] ;  /* 0x0001820000067ab9 */ /* 0x000fe40000000800 */
[----:B------:R-:W-:Y:S01]  /*acd0*/  IMAD.X R4, RZ, RZ, ~R4, P1 ;  /* 0x000000ffff047224 */ /* 0x000fe200008e0e04 */
[----:B------:R-:W-:Y:S01]  /*ace0*/  ISETP.NE.U32.AND P1, PT, RZ, UR8, PT ;  /* 0x00000008ff007c0c */ /* 0x000fe2000bf25070 */
[----:B------:R-:W0:Y:S02]  /*acf0*/  LDC R21, c[0x0][0x148] ;  /* 0x00005200ff157b82 */ /* 0x000e240000000800 */
[----:B------:R-:W-:Y:S01]  /*ad00*/  IMAD R6, R4, UR4, RZ ;  /* 0x0000000404067c24 */ /* 0x000fe2000f8e02ff */
[----:B------:R-:W-:Y:S01]  /*ad10*/  ISETP.NE.AND.EX P1, PT, RZ, UR9, PT, P1 ;  /* 0x00000009ff007c0c */ /* 0x000fe2000bf25310 */
[----:B------:R-:W-:Y:S01]  /*ad20*/  IMAD.WIDE.U32 R4, R7, UR4, R16 ;  /* 0x0000000407047c25 */ /* 0x000fe2000f8e0010 */
[----:B------:R-:W-:-:S03]  /*ad30*/  ULDC UR4, c[0x0][0x150] ;  /* 0x0000540000047ab9 */ /* 0x000fc60000000800 */
[----:B------:R-:W-:Y:S02]  /*ad40*/  IMAD R7, R7, UR5, R6 ;  /* 0x0000000507077c24 */ /* 0x000fe4000f8e0206 */
[----:B------:R-:W-:Y:S01]  /*ad50*/  FMUL R6, R9, UR4 ;  /* 0x0000000409067c20 */ /* 0x000fe20008400000 */
[----:B------:R-:W-:Y:S01]  /*ad60*/  ULDC UR4, c[0x0][0x618] ;  /* 0x0001860000047ab9 */ /* 0x000fe20000000800 */
[----:B------:R-:W-:Y:S01]  /*ad70*/  ULDC UR5, c[0x0][0x154] ;  /* 0x0000550000057ab9 */ /* 0x000fe20000000800 */
[----:B------:R-:W-:-:S03]  /*ad80*/  IMAD.IADD R5, R5, 0x1, R7 ;  /* 0x0000000105057824 */ /* 0x000fc600078e0207 */
[----:B------:R-:W3:Y:S02]  /*ad90*/  F2I.U32.TRUNC.NTZ R6, R6 ;  /* 0x0000000600067305 */ /* 0x000ee4000020f000 */
[----:B------:R-:W-:Y:S02]  /*ada0*/  SHF.R.U64 R9, R4, UR4, R5 ;  /* 0x0000000404097c19 */ /* 0x000fe40008001205 */
[----:B-1----:R-:W-:-:S05]  /*adb0*/  I2FP.F32.U32 R4, R14 ;  /* 0x0000000e00047245 */ /* 0x002fca0000201000 */
[----:B------:R-:W-:Y:S01]  /*adc0*/  FMUL R22, R4, UR5 ;  /* 0x0000000504167c20 */ /* 0x000fe20008400000 */
[----:B------:R-:W-:Y:S01]  /*add0*/  SHF.R.U32.HI R4, RZ, UR4, R5 ;  /* 0x00000004ff047c19 */ /* 0x000fe20008011605 */
[----:B------:R-:W-:-:S03]  /*ade0*/  ULDC UR4, c[0x0][0x658] ;  /* 0x0001960000047ab9 */ /* 0x000fc60000000800 */
[--C-:B------:R-:W-:Y:S01]  /*adf0*/  SHF.R.U64 R20, R9, UR6, R4.reuse ;  /* 0x0000000609147c19 */ /* 0x100fe20008001204 */
[----:B------:R-:W1:Y:S01]  /*ae00*/  F2I.U32.TRUNC.NTZ R22, R22 ;  /* 0x0000001600167305 */ /* 0x000e62000020f000 */
[----:B------:R-:W-:Y:S01]  /*ae10*/  SHF.R.U32.HI R5, RZ, UR6, R4 ;  /* 0x00000006ff057c19 */ /* 0x000fe20008011604 */
[----:B---3--:R-:W-:-:S03]  /*ae20*/  IMAD.MOV R6, RZ, RZ, -R6 ;  /* 0x000000ffff067224 */ /* 0x008fc600078e0a06 */
[----:B------:R-:W-:Y:S01]  /*ae30*/  SHF.R.U64 R18, R20, UR4, R5 ;  /* 0x0000000414127c19 */ /* 0x000fe20008001205 */
[----:B--2---:R-:W-:Y:S01]  /*ae40*/  IMAD R15, R24, R6, R15 ;  /* 0x00000006180f7224 */ /* 0x004fe200078e020f */
[----:B------:R-:W-:-:S03]  /*ae50*/  SHF.R.U32.HI R23, RZ, UR4, R5 ;  /* 0x00000004ff177c19 */ /* 0x000fc60008011605 */
[----:B------:R-:W-:Y:S02]  /*ae60*/  IMAD.MOV.U32 R4, RZ, RZ, R18 ;  /* 0x000000ffff047224 */ /* 0x000fe400078e0012 */
[----:B------:R-:W-:Y:S01]  /*ae70*/  IMAD.MOV.U32 R5, RZ, RZ, R23 ;  /* 0x000000ffff057224 */ /* 0x000fe200078e0017 */
[----:B-1----:R-:W-:Y:S06]  /*ae80*/  @!P1 BRA `(.L_x_301) ;  /* 0x0000000000289947 */ /* 0x002fec0003800000 */
[----:B------:R-:W-:Y:S02]  /*ae90*/  ULDC UR4, c[0x0][0x64c] ;  /* 0x0001930000047ab9 */ /* 0x000fe40000000800 */
[----:B------:R-:W-:-:S05]  /*aea0*/  IADD3 R5, P1, R18, UR4, RZ ;  /* 0x0000000412057c10 */ /* 0x000fca000ff3e0ff */
[----:B------:R-:W-:-:S04]  /*aeb0*/  IMAD.X R23, RZ, RZ, R23, P1 ;  /* 0x000000ffff177224 */ /* 0x000fc800008e0617 */
[----:B------:R-:W-:-:S04]  /*aec0*/  IMAD.WIDE.U32 R6, R23, UR8, RZ ;  /* 0x0000000817067c25 */ /* 0x000fc8000f8e00ff */
[----:B------:R-:W-:-:S04]  /*aed0*/  IMAD.WIDE.U32 R6, P1, R5, UR9, R6 ;  /* 0x0000000905067c25 */ /* 0x000fc8000f820006 */
[----:B------:R-:W-:-:S04]  /*aee0*/  IMAD.WIDE.U32 R4, R5, UR8, RZ ;  /* 0x0000000805047c25 */ /* 0x000fc8000f8e00ff */
[----:B------:R-:W-:Y:S01]  /*aef0*/  IMAD.MOV.U32 R4, RZ, RZ, R7 ;  /* 0x000000ffff047224 */ /* 0x000fe200078e0007 */
[----:B------:R-:W-:Y:S01]  /*af00*/  IADD3 RZ, P3, R5, R6, RZ ;  /* 0x0000000605ff7210 */ /* 0x000fe20007f7e0ff */
[----:B------:R-:W-:-:S04]  /*af10*/  IMAD.X R5, RZ, RZ, RZ, P1 ;  /* 0x000000ffff057224 */ /* 0x000fc800008e06ff */
[----:B------:R-:W-:-:S08]  /*af20*/  IMAD.WIDE.U32.X R4, R23, UR9, R4, P3 ;  /* 0x0000000917047c25 */ /* 0x000fd000098e0404 */
.L_x_301:
[----:B------:R-:W-:Y:S01]  /*af30*/  ISETP.NE.AND P1, PT, R2, 0x1, PT ;  /* 0x000000010200780c */ /* 0x000fe20003f25270 */
[----:B------:R-:W-:Y:S01]  /*af40*/  ULDC UR4, c[0x0][0x648] ;  /* 0x0001920000047ab9 */ /* 0x000fe20000000800 */
[----:B------:R-:W-:Y:S01]  /*af50*/  LOP3.LUT R20, R20, UR17, RZ, 0xc0, !PT ;  /* 0x0000001114147c12 */ /* 0x000fe2000f8ec0ff */
[----:B------:R-:W-:Y:S01]  /*af60*/  IMAD.MOV R22, RZ, RZ, -R22 ;  /* 0x000000ffff167224 */ /* 0x000fe200078e0a16 */
[----:B------:R-:W-:Y:S01]  /*af70*/  SHF.R.U64 R5, R4, UR4, R5 ;  /* 0x0000000404057c19 */ /* 0x000fe20008001205 */
[----:B------:R-:W-:Y:S01]  /*af80*/  ULDC UR4, c[0x0][0x638] ;  /* 0x00018e0000047ab9 */ /* 0x000fe20000000800 */
[----:B------:R-:W-:Y:S01]  /*af90*/  LOP3.LUT R9, R9, UR16, RZ, 0xc0, !PT ;  /* 0x0000001009097c12 */ /* 0x000fe2000f8ec0ff */
[----:B------:R-:W-:Y:S01]  /*afa0*/  ULDC UR5, c[0x0][0x610] ;  /* 0x0001840000057ab9 */ /* 0x000fe20000000800 */
[----:B------:R-:W-:Y:S02]  /*afb0*/  IMAD.MOV.U32 R4, RZ, RZ, 0x1 ;  /* 0x00000001ff047424 */ /* 0x000fe400078e00ff */
[----:B------:R-:W-:-:S02]  /*afc0*/  IMAD.MOV R7, RZ, RZ, -R5 ;  /* 0x000000ffff077224 */ /* 0x000fc400078e0a05 */
[----:B------:R-:W-:Y:S02]  /*afd0*/  IMAD R20, R5, UR18, R20 ;  /* 0x0000001205147c24 */ /* 0x000fe4000f8e0214 */
[----:B0-----:R-:W-:Y:S02]  /*afe0*/  @P1 IMAD R15, R21, R22, R14 ;  /* 0x00000016150f1224 */ /* 0x001fe400078e020e */
[----:B------:R-:W-:Y:S01]  /*aff0*/  IMAD R18, R7, UR4, R18 ;  /* 0x0000000407127c24 */ /* 0x000fe2000f8e0212 */
[----:B------:R-:W-:Y:S01]  /*b000*/  ULDC UR4, c[0x0][0x600] ;  /* 0x0001800000047ab9 */ /* 0x000fe20000000800 */
[----:B------:R-:W-:Y:S02]  /*b010*/  IMAD R15, R20, UR5, R15 ;  /* 0x00000005140f7c24 */ /* 0x000fe4000f8e020f */
[----:B------:R-:W-:-:S05]  /*b020*/  IMAD R18, R18, UR4, R9 ;  /* 0x0000000412127c24 */ /* 0x000fca000f8e0209 */
[----:B------:R-:W-:Y:S02]  /*b030*/  SEL R9, R18, R15, !P1 ;  /* 0x0000000f12097207 */ /* 0x000fe40004800000 */
[----:B------:R-:W-:-:S07]  /*b040*/  SEL R7, R15, R18, !P1 ;  /* 0x000000120f077207 */ /* 0x000fce0004800000 */
.L_x_299:
[----:B------:R-:W-:Y:S05]  /*b050*/  BSYNC B1 ;  /* 0x0000000000017941 */ /* 0x000fea0003800000 */
.L_x_298:
[----:B------:R-:W-:-:S13]  /*b060*/  LOP3.LUT P1, RZ, R4, 0xff, RZ, 0xc0, !PT ;  /* 0x000000ff04ff7812 */ /* 0x000fda000782c0ff */
[----:B------:R-:W-:Y:S05]  /*b070*/  @P1 BRA `(.L_x_302) ;  /* 0xfffffff4004c1947 */ /* 0x000fea000383ffff */
[----:B------:R-:W-:Y:S05]  /*b080*/  BSYNC B0 ;  /* 0x0000000000007941 */ /* 0x000fea0003800000 */
.L_x_290:
[----:B------:R-:W-:-:S03]  /*b090*/  UMOV UR4, 0xffffffff ;  /* 0xffffffff00047882 */ /* 0x000fc60000000000 */
[----:B------:R-:W-:Y:S05]  /*b0a0*/  BRA.DIV UR4, `(.L_x_303) ;  /* 0x00000006043c7947 */ /* 0x000fea000b800000 */
[----:B------:R-:W-:-:S13]  /*b0b0*/  ELECT P6, URZ, PT ;  /* 0x00000000003f782f */ /* 0x000fda00038c0000 */
.L_x_318:
[----:B------:R-:W-:Y:S04]  /*b0c0*/  BSSY B0, `(.L_x_304) ;  /* 0x0000034000007945 */ /* 0x000fe80003800000 */
[----:B------:R-:W-:Y:S05]  /*b0d0*/  @!P6 BRA `(.L_x_305) ;  /* 0x0000000000c8e947 */ /* 0x000fea0003800000 */
[----:B------:R-:W-:-:S04]  /*b0e0*/  LOP3.LUT R19, R19, 0x2, RZ, 0xfc, !PT ;  /* 0x0000000213137812 */ /* 0x000fc800078efcff */
[----:B------:R-:W-:-:S13]  /*b0f0*/  ISETP.NE.AND P0, PT, R19, 0x3, PT ;  /* 0x000000031300780c */ /* 0x000fda0003f05270 */
[----:B------:R-:W-:Y:S05]  /*b100*/  @!P0 BRA `(.L_x_306) ;  /* 0x0000000000048947 */ /* 0x000fea0003800000 */
[----:B------:R-:W-:Y:S01]  /*b110*/  BPT.TRAP 0x1 ;  /* 0x000000040000795c */ /* 0x000fe20000300000 */
.L_x_306:
[----:B------:R-:W0:Y:S01]  /*b120*/  S2R R3, SR_CgaCtaId ;  /* 0x0000000000037919 */ /* 0x000e220000008800 */
[----:B------:R-:W-:-:S04]  /*b130*/  MOV R2, 0x400 ;  /* 0x0000040000027802 */ /* 0x000fc80000000f00 */
[----:B0-----:R-:W-:Y:S02]  /*b140*/  LEA R3, R3, R2, 0x18 ;  /* 0x0000000203037211 */ /* 0x001fe400078ec0ff */
[----:B------:R-:W-:-:S03]  /*b150*/  SHF.L.U32 R2, R0, 0x1f, RZ ;  /* 0x0000001f00027819 */ /* 0x000fc600000006ff */
[----:B------:R-:W-:-:S04]  /*b160*/  VIADD R3, R3, 0x28 ;  /* 0x0000002803037836 */ /* 0x000fc80000000000 */
[C---:B------:R-:W-:Y:S02]  /*b170*/  IMAD R7, R12.reuse, 0x8, R3 ;  /* 0x000000080c077824 */ /* 0x040fe400078e0203 */
[----:B------:R-:W-:Y:S02]  /*b180*/  VIADD R12, R12, 0x1 ;  /* 0x000000010c0c7836 */ /* 0x000fe40000000000 */
[----:B------:R-:W0:Y:S03]  /*b190*/  SYNCS.PHASECHK.TRANS64.TRYWAIT P0, [R7+URZ], R2 ;  /* 0x00000002070075a7 */ /* 0x000e26000800017f */
[----:B------:R-:W-:-:S04]  /*b1a0*/  ISETP.NE.AND P1, PT, R12, 0x5, PT ;  /* 0x000000050c00780c */ /* 0x000fc80003f25270 */
[----:B------:R-:W-:Y:S02]  /*b1b0*/  SEL R5, RZ, 0x1, P1 ;  /* 0x00000001ff057807 */ /* 0x000fe40000800000 */
[----:B------:R-:W-:Y:S02]  /*b1c0*/  SEL R12, R12, RZ, P1 ;  /* 0x000000ff0c0c7207 */ /* 0x000fe40000800000 */
[----:B------:R-:W-:-:S03]  /*b1d0*/  LOP3.LUT R5, R0, R5, RZ, 0x3c, !PT ;  /* 0x0000000500057212 */ /* 0x000fc600078e3cff */
[----:B------:R-:W-:Y:S01]  /*b1e0*/  IMAD R9, R12, 0x8, R3 ;  /* 0x000000080c097824 */ /* 0x000fe200078e0203 */
[----:B------:R-:W-:Y:S01]  /*b1f0*/  SHF.L.U32 R4, R5, 0x1f, RZ ;  /* 0x0000001f05047819 */ /* 0x000fe200000006ff */
[----:B0-----:R-:W-:Y:S06]  /*b200*/  @!P0 BRA `(.L_x_307) ;  /* 0x0000000400048947 */ /* 0x001fec0003800000 */
.L_x_319:
[----:B------:R-:W1:Y:S01]  /*b210*/  SYNCS.PHASECHK.TRANS64.TRYWAIT P0, [R9+URZ], R4 ;  /* 0x00000004090075a7 */ /* 0x000e62000800017f */
[----:B------:R-:W-:-:S05]  /*b220*/  VIADD R0, R12, 0x1 ;  /* 0x000000010c007836 */ /* 0x000fca0000000000 */
[----:B------:R-:W-:-:S04]  /*b230*/  ISETP.NE.AND P1, PT, R0, 0x5, PT ;  /* 0x000000050000780c */ /* 0x000fc80003f25270 */
[----:B0-----:R-:W-:Y:S02]  /*b240*/  SEL R2, RZ, 0x1, P1 ;  /* 0x00000001ff027807 */ /* 0x001fe40000800000 */
[----:B------:R-:W-:Y:S02]  /*b250*/  SEL R0, R0, RZ, P1 ;  /* 0x000000ff00007207 */ /* 0x000fe40000800000 */
[----:B------:R-:W-:-:S03]  /*b260*/  LOP3.LUT R7, R5, R2, RZ, 0x3c, !PT ;  /* 0x0000000205077212 */ /* 0x000fc600078e3cff */
[----:B------:R-:W-:Y:S01]  /*b270*/  IMAD R6, R0, 0x8, R3 ;  /* 0x0000000800067824 */ /* 0x000fe200078e0203 */
[----:B------:R-:W-:Y:S01]  /*b280*/  SHF.L.U32 R5, R7, 0x1f, RZ ;  /* 0x0000001f07057819 */ /* 0x000fe200000006ff */
[----:B-1----:R-:W-:Y:S06]  /*b290*/  @!P0 BRA `(.L_x_308) ;  /* 0x0000000000f48947 */ /* 0x002fec0003800000 */
.L_x_320:
[----:B------:R-:W1:Y:S01]  /*b2a0*/  SYNCS.PHASECHK.TRANS64.TRYWAIT P0, [R6+URZ], R5 ;  /* 0x00000005060075a7 */ /* 0x000e62000800017f */
[----:B------:R-:W-:-:S05]  /*b2b0*/  VIADD R0, R0, 0x1 ;  /* 0x0000000100007836 */ /* 0x000fca0000000000 */
[----:B------:R-:W-:-:S04]  /*b2c0*/  ISETP.NE.AND P1, PT, R0, 0x5, PT ;  /* 0x000000050000780c */ /* 0x000fc80003f25270 */
[----:B------:R-:W-:Y:S02]  /*b2d0*/  SEL R2, RZ, 0x1, P1 ;  /* 0x00000001ff027807 */ /* 0x000fe40000800000 */
[----:B------:R-:W-:Y:S02]  /*b2e0*/  SEL R0, R0, RZ, P1 ;  /* 0x000000ff00007207 */ /* 0x000fe40000800000 */
[----:B------:R-:W-:-:S03]  /*b2f0*/  LOP3.LUT R7, R7, R2, RZ, 0x3c, !PT ;  /* 0x0000000207077212 */ /* 0x000fc600078e3cff */
[----:B0-----:R-:W-:Y:S01]  /*b300*/  IMAD R9, R0, 0x8, R3 ;  /* 0x0000000800097824 */ /* 0x001fe200078e0203 */
[----:B------:R-:W-:Y:S01]  /*b310*/  SHF.L.U32 R4, R7, 0x1f, RZ ;  /* 0x0000001f07047819 */ /* 0x000fe200000006ff */
[----:B-1----:R-:W-:Y:S06]  /*b320*/  @!P0 BRA `(.L_x_309) ;  /* 0x0000000000e48947 */ /* 0x002fec0003800000 */
.L_x_321:
[----:B------:R-:W1:Y:S01]  /*b330*/  SYNCS.PHASECHK.TRANS64.TRYWAIT P0, [R9+URZ], R4 ;  /* 0x00000004090075a7 */ /* 0x000e62000800017f */
[----:B------:R-:W-:-:S05]  /*b340*/  VIADD R0, R0, 0x1 ;  /* 0x0000000100007836 */ /* 0x000fca0000000000 */
[----:B------:R-:W-:-:S04]  /*b350*/  ISETP.NE.AND P1, PT, R0, 0x5, PT ;  /* 0x000000050000780c */ /* 0x000fc80003f25270 */
[----:B------:R-:W-:Y:S02]  /*b360*/  SEL R2, RZ, 0x1, P1 ;  /* 0x00000001ff027807 */ /* 0x000fe40000800000 */
[----:B------:R-:W-:Y:S02]  /*b370*/  SEL R0, R0, RZ, P1 ;  /* 0x000000ff00007207 */ /* 0x000fe40000800000 */
[----:B------:R-:W-:Y:S01]  /*b380*/  LOP3.LUT R2, R7, R2, RZ, 0x3c, !PT ;  /* 0x0000000207027212 */ /* 0x000fe200078e3cff */
[----:B-1----:R-:W-:Y:S06]  /*b390*/  @!P0 BRA `(.L_x_310) ;  /* 0x0000000000dc8947 */ /* 0x002fec0003800000 */
.L_x_322:
[----:B------:R-:W-:Y:S01]  /*b3a0*/  IMAD R3, R0, 0x8, R3 ;  /* 0x0000000800037824 */ /* 0x000fe200078e0203 */
[----:B------:R-:W-:-:S07]  /*b3b0*/  SHF.L.U32 R0, R2, 0x1f, RZ ;  /* 0x0000001f02007819 */ /* 0x000fce00000006ff */
.L_x_311:
[----:B--2---:R2:W3:Y:S02]  /*b3c0*/  SYNCS.PHASECHK.TRANS64.TRYWAIT P0, [R3+URZ], R0 ;  /* 0x00000000030075a7 */ /* 0x0044e4000800017f */
[----:B---3--:R-:W-:Y:S05]  /*b3d0*/  @!P0 NANOSLEEP.SYNCS 0x989680 ;  /* 0x009896800000895d */ /* 0x008fea0003900000 */
[----:B------:R-:W3:Y:S02]  /*b3e0*/  @!P0 SYNCS.PHASECHK.TRANS64 P0, [R3+URZ], R0 ;  /* 0x00000000030085a7 */ /* 0x000ee4000800007f */
[----:B---3--:R-:W-:Y:S05]  /*b3f0*/  @!P0 BRA `(.L_x_311) ;  /* 0xfffffffc00f08947 */ /* 0x008fea000383ffff */
.L_x_305:
[----:B------:R-:W-:Y:S05]  /*b400*/  BSYNC B0 ;  /* 0x0000000000007941 */ /* 0x000fea0003800000 */
.L_x_304:
[----:B------:R-:W-:Y:S05]  /*b410*/  EXIT ;  /* 0x000000000000794d */ /* 0x000fea0003800000 */
.L_x_17:
[----:B---3--:R3:W4:Y:S02]  /*b420*/  SYNCS.PHASECHK.TRANS64.TRYWAIT P1, [R3+URZ], R0 ;  /* 0x00000000030075a7 */ /* 0x008724000802017f */
[----:B----4-:R-:W-:Y:S05]  /*b430*/  @!P1 NANOSLEEP.SYNCS 0x989680 ;  /* 0x009896800000995d */ /* 0x010fea0003900000 */
[----:B------:R-:W4:Y:S02]  /*b440*/  @!P1 SYNCS.PHASECHK.TRANS64 P1, [R3+URZ], R0 ;  /* 0x00000000030095a7 */ /* 0x000f24000802007f */
[----:B----4-:R-:W-:Y:S05]  /*b450*/  @!P1 BRA `(.L_x_17) ;  /* 0xfffffffc00f09947 */ /* 0x010fea000383ffff */
[----:B------:R-:W-:Y:S05]  /*b460*/  BRA `(.L_x_16) ;  /* 0xffffff5c00707947 */ /* 0x000fea000383ffff */
.L_x_22:
[----:B-1----:R-:W-:-:S04]  /*b470*/  IMAD.U32 R4, RZ, RZ, UR4 ;  /* 0x00000004ff047e24 */ /* 0x002fc8000f8e00ff */
[----:B------:R1:W2:Y:S03]  /*b480*/  SYNCS.PHASECHK.TRANS64.TRYWAIT P1, [R4+URZ], R3 ;  /* 0x00000003040075a7 */ /* 0x0002a6000802017f */
[----:B--2---:R-:W-:Y:S05]  /*b490*/  @!P1 NANOSLEEP.SYNCS 0x989680 ;  /* 0x009896800000995d */ /* 0x004fea0003900000 */
[----:B------:R-:W2:Y:S02]  /*b4a0*/  @!P1 SYNCS.PHASECHK.TRANS64 P1, [R4+URZ], R3 ;  /* 0x00000003040095a7 */ /* 0x000ea4000802007f */
[----:B--2---:R-:W-:Y:S05]  /*b4b0*/  @!P1 BRA `(.L_x_22) ;  /* 0xfffffffc00ec9947 */ /* 0x004fea000383ffff */
[----:B------:R-:W-:Y:S05]  /*b4c0*/  BRA `(.L_x_21) ;  /* 0xffffff6000147947 */ /* 0x000fea000383ffff */
.L_x_291:
[----:B------:R-:W-:Y:S01]  /*b4d0*/  BSSY B1, `(.L_x_312) ;  /* 0x0000006000017945 */ /* 0x000fe20003800000 */
[----:B------:R-:W-:-:S07]  /*b4e0*/  IMAD.MOV.U32 R15, RZ, RZ, -0x1 ;  /* 0xffffffffff0f7424 */ /* 0x000fce00078e00ff */
[----:B------:R-:W-:Y:S05]  /*b4f0*/  WARPSYNC.COLLECTIVE R15, `(.L_x_313) ;  /* 0x000000000f0c7348 */ /* 0x000fea0003c00000 */
[----:B------:R-:W-:Y:S02]  /*b500*/  ELECT P6, UR62, PT ;  /* 0x00000000003e782f */ /* 0x000fe400038c0000 */
[----:B------:R-:W-:Y:S01]  /*b510*/  MOV R14, UR62 ;  /* 0x0000003e000e7c02 */ /* 0x000fe20008000f00 */
[----:B------:R-:W-:Y:S10]  /*b520*/  ENDCOLLECTIVE ;  /* 0x000000000000791b */ /* 0x000ff40003800000 */
.L_x_313:
[----:B------:R-:W-:Y:S05]  /*b530*/  BSYNC B1 ;  /* 0x0000000000017941 */ /* 0x000fea0003800000 */
.L_x_312:
[----:B------:R-:W-:Y:S05]  /*b540*/  BRA `(.L_x_314) ;  /* 0xfffffff000247947 */ /* 0x000fea000383ffff */
.L_x_294:
[----:B0-----:R0:W1:Y:S02]  /*b550*/  SYNCS.PHASECHK.TRANS64.TRYWAIT P1, [R14+URZ+0x28], R7 ;  /* 0x000028070e0075a7 */ /* 0x001064000802017f */
[----:B-1----:R-:W-:Y:S05]  /*b560*/  @!P1 NANOSLEEP.SYNCS 0x989680 ;  /* 0x009896800000995d */ /* 0x002fea0003900000 */
[----:B------:R-:W1:Y:S02]  /*b570*/  @!P1 SYNCS.PHASECHK.TRANS64 P1, [R14+URZ+0x28], R7 ;  /* 0x000028070e0095a7 */ /* 0x000e64000802007f */
[----:B-1----:R-:W-:Y:S05]  /*b580*/  @!P1 BRA `(.L_x_294) ;  /* 0xfffffffc00f09947 */ /* 0x002fea000383ffff */
[----:B------:R-:W-:Y:S05]  /*b590*/  BRA `(.L_x_315) ;  /* 0xfffffff000587947 */ /* 0x000fea000383ffff */
.L_x_303:
[----:B------:R-:W-:Y:S01]  /*b5a0*/  BSSY B0, `(.L_x_316) ;  /* 0x0000006000007945 */ /* 0x000fe20003800000 */
[----:B------:R-:W-:-:S07]  /*b5b0*/  IMAD.MOV.U32 R15, RZ, RZ, -0x1 ;  /* 0xffffffffff0f7424 */ /* 0x000fce00078e00ff */
[----:B------:R-:W-:Y:S05]  /*b5c0*/  WARPSYNC.COLLECTIVE R15, `(.L_x_317) ;  /* 0x000000000f0c7348 */ /* 0x000fea0003c00000 */
[----:B------:R-:W-:Y:S02]  /*b5d0*/  ELECT P6, UR62, PT ;  /* 0x00000000003e782f */ /* 0x000fe400038c0000 */
[----:B------:R-:W-:Y:S01]  /*b5e0*/  MOV R14, UR62 ;  /* 0x0000003e000e7c02 */ /* 0x000fe20008000f00 */
[----:B------:R-:W-:Y:S10]  /*b5f0*/  ENDCOLLECTIVE ;  /* 0x000000000000791b */ /* 0x000ff40003800000 */
.L_x_317:
[----:B------:R-:W-:Y:S05]  /*b600*/  BSYNC B0 ;  /* 0x0000000000007941 */ /* 0x000fea0003800000 */
.L_x_316:
[----:B------:R-:W-:Y:S05]  /*b610*/  BRA `(.L_x_318) ;  /* 0xfffffff800a87947 */ /* 0x000fea000383ffff */
.L_x_307:
[----:B0-----:R0:W1:Y:S02]  /*b620*/  SYNCS.PHASECHK.TRANS64.TRYWAIT P0, [R7+URZ], R2 ;  /* 0x00000002070075a7 */ /* 0x001064000800017f */
[----:B-1----:R-:W-:Y:S05]  /*b630*/  @!P0 NANOSLEEP.SYNCS 0x989680 ;  /* 0x009896800000895d */ /* 0x002fea0003900000 */
[----:B------:R-:W1:Y:S02]  /*b640*/  @!P0 SYNCS.PHASECHK.TRANS64 P0, [R7+URZ], R2 ;  /* 0x00000002070085a7 */ /* 0x000e64000800007f */
[----:B-1----:R-:W-:Y:S05]  /*b650*/  @!P0 BRA `(.L_x_307) ;  /* 0xfffffffc00f08947 */ /* 0x002fea000383ffff */
[----:B------:R-:W-:Y:S05]  /*b660*/  BRA `(.L_x_319) ;  /* 0xfffffff800e87947 */ /* 0x000fea000383ffff */
.L_x_308:
[----:B0-----:R0:W1:Y:S02]  /*b670*/  SYNCS.PHASECHK.TRANS64.TRYWAIT P0, [R9+URZ], R4 ;  /* 0x00000004090075a7 */ /* 0x001064000800017f */
[----:B-1----:R-:W-:Y:S05]  /*b680*/  @!P0 NANOSLEEP.SYNCS 0x989680 ;  /* 0x009896800000895d */ /* 0x002fea0003900000 */
[----:B------:R-:W1:Y:S02]  /*b690*/  @!P0 SYNCS.PHASECHK.TRANS64 P0, [R9+URZ], R4 ;  /* 0x00000004090085a7 */ /* 0x000e64000800007f */
[----:B-1----:R-:W-:Y:S05]  /*b6a0*/  @!P0 BRA `(.L_x_308) ;  /* 0xfffffffc00f08947 */ /* 0x002fea000383ffff */
[----:B------:R-:W-:Y:S05]  /*b6b0*/  BRA `(.L_x_320) ;  /* 0xfffffff800f87947 */ /* 0x000fea000383ffff */
.L_x_309:
[----:B0-----:R0:W1:Y:S02]  /*b6c0*/  SYNCS.PHASECHK.TRANS64.TRYWAIT P0, [R6+URZ], R5 ;  /* 0x00000005060075a7 */ /* 0x001064000800017f */
[----:B-1----:R-:W-:Y:S05]  /*b6d0*/  @!P0 NANOSLEEP.SYNCS 0x989680 ;  /* 0x009896800000895d */ /* 0x002fea0003900000 */
[----:B------:R-:W1:Y:S02]  /*b6e0*/  @!P0 SYNCS.PHASECHK.TRANS64 P0, [R6+URZ], R5 ;  /* 0x00000005060085a7 */ /* 0x000e64000800007f */
[----:B-1----:R-:W-:Y:S05]  /*b6f0*/  @!P0 BRA `(.L_x_309) ;  /* 0xfffffffc00f08947 */ /* 0x002fea000383ffff */
[----:B------:R-:W-:Y:S05]  /*b700*/  BRA `(.L_x_321) ;  /* 0xfffffffc00087947 */ /* 0x000fea000383ffff */
.L_x_310:
[----:B-1----:R1:W2:Y:S02]  /*b710*/  SYNCS.PHASECHK.TRANS64.TRYWAIT P0, [R9+URZ], R4 ;  /* 0x00000004090075a7 */ /* 0x0022a4000800017f */
[----:B--2---:R-:W-:Y:S05]  /*b720*/  @!P0 NANOSLEEP.SYNCS 0x989680 ;  /* 0x009896800000895d */ /* 0x004fea0003900000 */
[----:B------:R-:W2:Y:S02]  /*b730*/  @!P0 SYNCS.PHASECHK.TRANS64 P0, [R9+URZ], R4 ;  /* 0x00000004090085a7 */ /* 0x000ea4000800007f */
[----:B--2---:R-:W-:Y:S05]  /*b740*/  @!P0 BRA `(.L_x_310) ;  /* 0xfffffffc00f08947 */ /* 0x004fea000383ffff */
[----:B------:R-:W-:Y:S05]  /*b750*/  BRA `(.L_x_322) ;  /* 0xfffffffc00107947 */ /* 0x000fea000383ffff */
.L_x_323:
[----:B------:R-:W-:-:S00]  /*b760*/  BRA `(.L_x_323) ;  /* 0xfffffffc00fc7947 */ /* 0x000fc0000383ffff */
[----:B------:R-:W-:-:S00]  /*b770*/  NOP ;  /* 0x0000000000007918 */ /* 0x000fc00000000000 */
        /* <DEDUP_REMOVED lines=8> */
.L_x_324:


//--------------------- .nv.global.init           --------------------------
	.section	.nv.global.init,"aw",@progbits
.nv.global.init:
	.type		$str$22,@object
	.size		$str$22,($str$23 - $str$22)
$str$22:
        /*0000*/ 	.byte	0x6b, 0x5f, 0x74, 0x69, 0x6c, 0x65, 0x5f, 0x63, 0x6f, 0x75, 0x6e, 0x74, 0x20, 0x3e, 0x3d, 0x20
        /*0010*/ 	.byte	0x31, 0x00
	.type		$str$23,@object
	.size		$str$23,(__unnamed_1 - $str$23)
$str$23:
        /*0012*/ 	.byte	0x2f, 0x74, 0x6d, 0x70, 0x2f, 0x63, 0x75, 0x74, 0x6c, 0x61, 0x73, 0x73, 0x5f, 0x73, 0x77, 0x65
        /*0022*/ 	.byte	0x65, 0x70, 0x5f, 0x73, 0x72, 0x63, 0x2f, 0x69, 0x6e, 0x63, 0x6c, 0x75, 0x64, 0x65, 0x2f, 0x63
        /*0032*/ 	.byte	0x75, 0x74, 0x6c, 0x61, 0x73, 0x73, 0x2f, 0x67, 0x65, 0x6d, 0x6d, 0x2f, 0x63, 0x6f, 0x6c, 0x6c
        /*0042*/ 	.byte	0x65, 0x63, 0x74, 0x69, 0x76, 0x65, 0x2f, 0x73, 0x6d, 0x39, 0x30, 0x5f, 0x6d, 0x6d, 0x61, 0x5f
        /*0052*/ 	.byte	0x74, 0x6d, 0x61, 0x5f, 0x67, 0x6d, 0x6d, 0x61, 0x5f, 0x73, 0x73, 0x5f, 0x77, 0x61, 0x72, 0x70
        /*0062*/ 	.byte	0x73, 0x70, 0x65, 0x63, 0x69, 0x61, 0x6c, 0x69, 0x7a, 0x65, 0x64, 0x2e, 0x68, 0x70, 0x70, 0x00
	.type		__unnamed_1,@object
	.size		__unnamed_1,(.L_0 - __unnamed_1)
__unnamed_1:
        /*0072*/ 	.byte	0x76, 0x6f, 0x69, 0x64, 0x20, 0x63, 0x75, 0x74, 0x6c, 0x61, 0x73, 0x73, 0x3a, 0x3a, 0x67, 0x65
        /* <DEDUP_REMOVED lines=180> */
        /*0bc2*/ 	.byte	0x74, 0x69, 0x74, 0x79, 0x5d, 0x00
.L_0:


//--------------------- .nv.shared._ZN7cutlass13device_kernelINS_4gemm6kernel13GemmUniversalIN4cute5tupleIJiiiiEEENS1_10collective13CollectiveMmaINS1_34MainloopSm90TmaGmmaWarpSpecializedILi5ENS5_IJNS4_1CILi1EEESB_SB_EEENS1_35KernelTmaWarpSpecializedCooperativeEEENS5_IJNSA_ILi128EEENSA_ILi256EEENSA_ILi32EEEEEENS_10bfloat16_tENS5_IJlSB_lEEESJ_SK_NS4_8TiledMMAINS4_8MMA_AtomIJNS4_4SM904GMMA28MMA_64x256x16_F32BF16BF16_SSILNSO_5MajorE0ELSQ_0ELNSO_7ScaleInE1ELSR_1EEEEEENS4_6LayoutINS5_IJNSA_ILi2EEESB_SB_EEENS5_IJSB_NSA_ILi0EEESX_EEEEENS5_IJNS4_10UnderscoreES10_S10_EEEEENS4_13SM90_TMA_LOADENS4_14ComposedLayoutINS4_7SwizzleILi2ELi4ELi3EEENS4_18smem_ptr_flag_bitsILi16EEENSU_INS5_IJNSA_ILi8EEESH_EEENS5_IJSH_SB_EEEEEEEvNS4_8identityES13_S1D_vS1E_EENS_8epilogue10collective6detail29Sm90TmaWarpSpecializedAdapterINS1H_15DefaultEpilogueISJ_SK_SK_NS1G_6thread17LinearCombinationISJ_Li1EffLNS1L_9ScaleType4KindE0ELNS_15FloatRoundStyleE2ESJ_EENS1_15EpilogueDefaultEEEEEvvEEEEvNT_6ParamsE --------------------------
	.section	.nv.shared._ZN7cutlass13device_kernelINS_4gemm6kernel13GemmUniversalIN4cute5tupleIJiiiiEEENS1_10collective13CollectiveMmaINS1_34MainloopSm90TmaGmmaWarpSpecializedILi5ENS5_IJNS4_1CILi1EEESB_SB_EEENS1_35KernelTmaWarpSpecializedCooperativeEEENS5_IJNSA_ILi128EEENSA_ILi256EEENSA_ILi32EEEEEENS_10bfloat16_tENS5_IJlSB_lEEESJ_SK_NS4_8TiledMMAINS4_8MMA_AtomIJNS4_4SM904GMMA28MMA_64x256x16_F32BF16BF16_SSILNSO_5MajorE0ELSQ_0ELNSO_7ScaleInE1ELSR_1EEEEEENS4_6LayoutINS5_IJNSA_ILi2EEESB_SB_EEENS5_IJSB_NSA_ILi0EEESX_EEEEENS5_IJNS4_10UnderscoreES10_S10_EEEEENS4_13SM90_TMA_LOADENS4_14ComposedLayoutINS4_7SwizzleILi2ELi4ELi3EEENS4_18smem_ptr_flag_bitsILi16EEENSU_INS5_IJNSA_ILi8EEESH_EEENS5_IJSH_SB_EEEEEEEvNS4_8identityES13_S1D_vS1E_EENS_8epilogue10collective6detail29Sm90TmaWarpSpecializedAdapterINS1H_15DefaultEpilogueISJ_SK_SK_NS1G_6thread17LinearCombinationISJ_Li1EffLNS1L_9ScaleType4KindE0ELNS_15FloatRoundStyleE2ESJ_EENS1_15EpilogueDefaultEEEEEvvEEEEvNT_6ParamsE,"aw",@nobits
	.sectionflags	@""
	.align	16
	.zero		1024


//--------------------- .nv.shared.reserved.0     --------------------------
	.section	.nv.shared.reserved.0,"aw",@nobits
	.weak		__nv_reservedSMEM_offset_0_alias
	.size		__nv_reservedSMEM_offset_0_alias, 0, 0
	.other		__nv_reservedSMEM_offset_0_alias,@"STO_CUDA_RESERVED_SHARED STV_DEFAULT"
__nv_reservedSMEM_offset_0_alias:
	.zero		0


//--------------------- .nv.global                --------------------------
	.section	.nv.global,"aw",@nobits
.nv.global:
	.type		_ZN39_INTERNAL_ba9123c6_4_k_cu_7f113b19_33024cute1_E,@object
	.size		_ZN39_INTERNAL_ba9123c6_4_k_cu_7f113b19_33024cute1_E,(_ZN39_INTERNAL_ba9123c6_4_k_cu_7f113b19_33024cuda3std3__45__cpo6cbeginE - _ZN39_INTERNAL_ba9123c6_4_k_cu_7f113b19_33024cute1_E)
_ZN39_INTERNAL_ba9123c6_4_k_cu_7f113b19_33024cute1_E:
	.zero		1
	.type		_ZN39_INTERNAL_ba9123c6_4_k_cu_7f113b19_33024cuda3std3__45__cpo6cbeginE,@object
	.size		_ZN39_INTERNAL_ba9123c6_4_k_cu_7f113b19_33024cuda3std3__45__cpo6cbeginE,(_ZN39_INTERNAL_ba9123c6_4_k_cu_7f113b19_33024cuda3std3__48in_placeE - _ZN39_INTERNAL_ba9123c6_4_k_cu_7f113b19_33024cuda3std3__45__cpo6cbeginE)
_ZN39_INTERNAL_ba9123c6_4_k_cu_7f113b19_33024cuda3std3__45__cpo6cbeginE:
	.zero		1
	.type		_ZN39_INTERNAL_ba9123c6_4_k_cu_7f113b19_33024cuda3std3__48in_placeE,@object
	.size		_ZN39_INTERNAL_ba9123c6_4_k_cu_7f113b19_33024cuda3std3__48in_placeE,(_ZN39_INTERNAL_ba9123c6_4_k_cu_7f113b19_33024cuda3std6ranges3__45__cpo9iter_moveE - _ZN39_INTERNAL_ba9123c6_4_k_cu_7f113b19_33024cuda3std3__48in_placeE)
_ZN39_INTERNAL_ba9123c6_4_k_cu_7f113b19_33024cuda3std3__48in_placeE:
	.zero		1
	.type		_ZN39_INTERNAL_ba9123c6_4_k_cu_7f113b19_33024cuda3std6ranges3__45__cpo9iter_moveE,@object
	.size		_ZN39_INTERNAL_ba9123c6_4_k_cu_7f113b19_33024cuda3std6ranges3__45__cpo9iter_moveE,(_ZN39_INTERNAL_ba9123c6_4_k_cu_7f113b19_33024cuda3std3__45__cpo5beginE - _ZN39_INTERNAL_ba9123c6_4_k_cu_7f113b19_33024cuda3std6ranges3__45__cpo9iter_moveE)
_ZN39_INTERNAL_ba9123c6_4_k_cu_7f113b19_33024cuda3std6ranges3__45__cpo9iter_moveE:
	.zero		1
	.type		_ZN39_INTERNAL_ba9123c6_4_k_cu_7f113b19_33024cuda3std3__45__cpo5beginE,@object
	.size		_ZN39_INTERNAL_ba9123c6_4_k_cu_7f113b19_33024cuda3std3__45__cpo5beginE,(_ZN39_INTERNAL_ba9123c6_4_k_cu_7f113b19_33024cuda3std3__441_GLOBAL__N__ba9123c6_4_k_cu_7f113b19_33026ignoreE - _ZN39_INTERNAL_ba9123c6_4_k_cu_7f113b19_33024cuda3std3__45__cpo5beginE)
_ZN39_INTERNAL_ba9123c6_4_k_cu_7f113b19_33024cuda3std3__45__cpo5beginE:
	.zero		1
	.type		_ZN39_INTERNAL_ba9123c6_4_k_cu_7f113b19_33024cuda3std3__441_GLOBAL__N__ba9123c6_4_k_cu_7f113b19_33026ignoreE,@object
	.size		_ZN39_INTERNAL_ba9123c6_4_k_cu_7f113b19_33024cuda3std3__441_GLOBAL__N__ba9123c6_4_k_cu_7f113b19_33026ignoreE,(_ZN39_INTERNAL_ba9123c6_4_k_cu_7f113b19_33024cute7productE - _ZN39_INTERNAL_ba9123c6_4_k_cu_7f113b19_33024cuda3std3__441_GLOBAL__N__ba9123c6_4_k_cu_7f113b19_33026ignoreE)
_ZN39_INTERNAL_ba9123c6_4_k_cu_7f113b19_33024cuda3std3__441_GLOBAL__N__ba9123c6_4_k_cu_7f113b19_33026ignoreE:
	.zero		1
	.type		_ZN39_INTERNAL_ba9123c6_4_k_cu_7f113b19_33024cute7productE,@object
	.size		_ZN39_INTERNAL_ba9123c6_4_k_cu_7f113b19_33024cute7productE,(_ZN39_INTERNAL_ba9123c6_4_k_cu_7f113b19_33024cuda3std3__45__cpo3endE - _ZN39_INTERNAL_ba9123c6_4_k_cu_7f113b19_33024cute7productE)
_ZN39_INTERNAL_ba9123c6_4_k_cu_7f113b19_33024cute7productE:
	.zero		1
	.type		_ZN39_INTERNAL_ba9123c6_4_k_cu_7f113b19_33024cuda3std3__45__cpo3endE,@object
	.size		_ZN39_INTERNAL_ba9123c6_4_k_cu_7f113b19_33024cuda3std3__45__cpo3endE,(_ZN39_INTERNAL_ba9123c6_4_k_cu_7f113b19_33024cuda3std3__419piecewise_constructE - _ZN39_INTERNAL_ba9123c6_4_k_cu_7f113b19_33024cuda3std3__45__cpo3endE)
_ZN39_INTERNAL_ba9123c6_4_k_cu_7f113b19_33024cuda3std3__45__cpo3endE:
	.zero		1
	.type		_ZN39_INTERNAL_ba9123c6_4_k_cu_7f113b19_33024cuda3std3__419piecewise_constructE,@object
	.size		_ZN39_INTERNAL_ba9123c6_4_k_cu_7f113b19_33024cuda3std3__419piecewise_constructE,(_ZN39_INTERNAL_ba9123c6_4_k_cu_7f113b19_33024cuda3std3__45__cpo4cendE - _ZN39_INTERNAL_ba9123c6_4_k_cu_7f113b19_33024cuda3std3__419piecewise_constructE)
_ZN39_INTERNAL_ba9123c6_4_k_cu_7f113b19_33024cuda3std3__419piecewise_constructE:
	.zero		1
	.type		_ZN39_INTERNAL_ba9123c6_4_k_cu_7f113b19_33024cuda3std3__45__cpo4cendE,@object
	.size		_ZN39_INTERNAL_ba9123c6_4_k_cu_7f113b19_33024cuda3std3__45__cpo4cendE,(_ZN39_INTERNAL_ba9123c6_4_k_cu_7f113b19_33024cuda3std6ranges3__45__cpo4swapE - _ZN39_INTERNAL_ba9123c6_4_k_cu_7f113b19_33024cuda3std3__45__cpo4cendE)
_ZN39_INTERNAL_ba9123c6_4_k_cu_7f113b19_33024cuda3std3__45__cpo4cendE:
	.zero		1
	.type		_ZN39_INTERNAL_ba9123c6_4_k_cu_7f113b19_33024cuda3std6ranges3__45__cpo4swapE,@object
	.size		_ZN39_INTERNAL_ba9123c6_4_k_cu_7f113b19_33024cuda3std6ranges3__45__cpo4swapE,(.L_8 - _ZN39_INTERNAL_ba9123c6_4_k_cu_7f113b19_33024cuda3std6ranges3__45__cpo4swapE)
_ZN39_INTERNAL_ba9123c6_4_k_cu_7f113b19_33024cuda3std6ranges3__45__cpo4swapE:
	.zero		1
.L_8:


//--------------------- .nv.constant0._ZN7cutlass13device_kernelINS_4gemm6kernel13GemmUniversalIN4cute5tupleIJiiiiEEENS1_10collective13CollectiveMmaINS1_34MainloopSm90TmaGmmaWarpSpecializedILi5ENS5_IJNS4_1CILi1EEESB_SB_EEENS1_35KernelTmaWarpSpecializedCooperativeEEENS5_IJNSA_ILi128EEENSA_ILi256EEENSA_ILi32EEEEEENS_10bfloat16_tENS5_IJlSB_lEEESJ_SK_NS4_8TiledMMAINS4_8MMA_AtomIJNS4_4SM904GMMA28MMA_64x256x16_F32BF16BF16_SSILNSO_5MajorE0ELSQ_0ELNSO_7ScaleInE1ELSR_1EEEEEENS4_6LayoutINS5_IJNSA_ILi2EEESB_SB_EEENS5_IJSB_NSA_ILi0EEESX_EEEEENS5_IJNS4_10UnderscoreES10_S10_EEEEENS4_13SM90_TMA_LOADENS4_14ComposedLayoutINS4_7SwizzleILi2ELi4ELi3EEENS4_18smem_ptr_flag_bitsILi16EEENSU_INS5_IJNSA_ILi8EEESH_EEENS5_IJSH_SB_EEEEEEEvNS4_8identityES13_S1D_vS1E_EENS_8epilogue10collective6detail29Sm90TmaWarpSpecializedAdapterINS1H_15DefaultEpilogueISJ_SK_SK_NS1G_6thread17LinearCombinationISJ_Li1EffLNS1L_9ScaleType4KindE0ELNS_15FloatRoundStyleE2ESJ_EENS1_15EpilogueDefaultEEEEEvvEEEEvNT_6ParamsE --------------------------
	.section	.nv.constant0._ZN7cutlass13device_kernelINS_4gemm6kernel13GemmUniversalIN4cute5tupleIJiiiiEEENS1_10collective13CollectiveMmaINS1_34MainloopSm90TmaGmmaWarpSpecializedILi5ENS5_IJNS4_1CILi1EEESB_SB_EEENS1_35KernelTmaWarpSpecializedCooperativeEEENS5_IJNSA_ILi128EEENSA_ILi256EEENSA_ILi32EEEEEENS_10bfloat16_tENS5_IJlSB_lEEESJ_SK_NS4_8TiledMMAINS4_8MMA_AtomIJNS4_4SM904GMMA28MMA_64x256x16_F32BF16BF16_SSILNSO_5MajorE0ELSQ_0ELNSO_7ScaleInE1ELSR_1EEEEEENS4_6LayoutINS5_IJNSA_ILi2EEESB_SB_EEENS5_IJSB_NSA_ILi0EEESX_EEEEENS5_IJNS4_10UnderscoreES10_S10_EEEEENS4_13SM90_TMA_LOADENS4_14ComposedLayoutINS4_7SwizzleILi2ELi4ELi3EEENS4_18smem_ptr_flag_bitsILi16EEENSU_INS5_IJNSA_ILi8EEESH_EEENS5_IJSH_SB_EEEEEEEvNS4_8identityES13_S1D_vS1E_EENS_8epilogue10collective6detail29Sm90TmaWarpSpecializedAdapterINS1H_15DefaultEpilogueISJ_SK_SK_NS1G_6thread17LinearCombinationISJ_Li1EffLNS1L_9ScaleType4KindE0ELNS_15FloatRoundStyleE2ESJ_EENS1_15EpilogueDefaultEEEEEvvEEEEvNT_6ParamsE,"a",@progbits
	.sectionflags	@""
	.align	4
.nv.constant0._ZN7cutlass13device_kernelINS_4gemm6kernel13GemmUniversalIN4cute5tupleIJiiiiEEENS1_10collective13CollectiveMmaINS1_34MainloopSm90TmaGmmaWarpSpecializedILi5ENS5_IJNS4_1CILi1EEESB_SB_EEENS1_35KernelTmaWarpSpecializedCooperativeEEENS5_IJNSA_ILi128EEENSA_ILi256EEENSA_ILi32EEEEEENS_10bfloat16_tENS5_IJlSB_lEEESJ_SK_NS4_8TiledMMAINS4_8MMA_AtomIJNS4_4SM904GMMA28MMA_64x256x16_F32BF16BF16_SSILNSO_5MajorE0ELSQ_0ELNSO_7ScaleInE1ELSR_1EEEEEENS4_6LayoutINS5_IJNSA_ILi2EEESB_SB_EEENS5_IJSB_NSA_ILi0EEESX_EEEEENS5_IJNS4_10UnderscoreES10_S10_EEEEENS4_13SM90_TMA_LOADENS4_14ComposedLayoutINS4_7SwizzleILi2ELi4ELi3EEENS4_18smem_ptr_flag_bitsILi16EEENSU_INS5_IJNSA_ILi8EEESH_EEENS5_IJSH_SB_EEEEEEEvNS4_8identityES13_S1D_vS1E_EENS_8epilogue10collective6detail29Sm90TmaWarpSpecializedAdapterINS1H_15DefaultEpilogueISJ_SK_SK_NS1G_6thread17LinearCombinationISJ_Li1EffLNS1L_9ScaleType4KindE0ELNS_15FloatRoundStyleE2ESJ_EENS1_15EpilogueDefaultEEEEEvvEEEEvNT_6ParamsE:
	.zero		1664


//--------------------- SYMBOLS --------------------------

	.type		.nv.reservedSmem.offset0,@object
	.size		.nv.reservedSmem.offset0,0x4
	.type		__assertfail,@function
